//
// Generated by NVIDIA NVVM Compiler
//
// Compiler Build ID: CL-36424714
// Cuda compilation tools, release 13.0, V13.0.88
// Based on NVVM 20.0.0
//

.version 9.0
.target sm_100
.address_size 64

	// .globl	_Z7kernel1Ph

.visible .entry _Z7kernel1Ph(
	.param .u64 .ptr .align 1 _Z7kernel1Ph_param_0
)
{
	.reg .pred 	%p<3>;
	.reg .b16 	%rs<9>;
	.reg .b32 	%r<62>;
	.reg .b32 	%f<65>;
	.reg .b64 	%rd<19>;

	ld.param.u64 	%rd2, [_Z7kernel1Ph_param_0];
	cvta.to.global.u64 	%rd1, %rd2;
	mov.u32 	%r15, %ctaid.y;
	mov.u32 	%r16, %ntid.y;
	mov.u32 	%r17, %tid.y;
	mad.lo.s32 	%r18, %r15, %r16, %r17;
	mov.u32 	%r19, %ctaid.x;
	mov.u32 	%r20, %ntid.x;
	mov.u32 	%r21, %tid.x;
	mad.lo.s32 	%r22, %r19, %r20, %r21;
	shl.b32 	%r1, %r22, 2;
	mul.lo.s32 	%r2, %r18, -120;
	mad.lo.s32 	%r23, %r18, 153600, %r1;
	add.s32 	%r3, %r23, 5120;
	mov.b32 	%r58, 0;
$L__BB0_1:
	add.s32 	%r25, %r1, %r58;
	sub.s32 	%r26, 640, %r25;
	mul.lo.s32 	%r5, %r26, %r26;
	add.s32 	%r59, %r3, %r58;
	mov.b32 	%r61, 5120;
	mov.u32 	%r60, %r2;
$L__BB0_2:
	add.s32 	%r27, %r59, -5120;
	add.s32 	%r28, %r60, 360;
	mad.lo.s32 	%r29, %r28, %r28, %r5;
	cvt.rn.f32.u32 	%f1, %r29;
	sqrt.rn.f32 	%f2, %f1;
	mul.f32 	%f3, %f1, 0f35904889;
	mul.f32 	%f4, %f2, 0f399BCDE3;
	sub.f32 	%f5, %f3, %f4;
	add.f32 	%f6, %f5, 0f3F8254B1;
	cvt.u64.u32 	%rd3, %r27;
	add.s64 	%rd4, %rd1, %rd3;
	ld.global.u8 	%rs1, [%rd4];
	cvt.rn.f32.u16 	%f7, %rs1;
	mul.f32 	%f8, %f6, %f7;
	cvt.rzi.u32.f32 	%r30, %f8;
	st.global.u8 	[%rd4], %r30;
	add.s32 	%r31, %r59, -3840;
	add.s32 	%r32, %r60, 359;
	mad.lo.s32 	%r33, %r32, %r32, %r5;
	cvt.rn.f32.u32 	%f9, %r33;
	sqrt.rn.f32 	%f10, %f9;
	mul.f32 	%f11, %f9, 0f35904889;
	mul.f32 	%f12, %f10, 0f399BCDE3;
	sub.f32 	%f13, %f11, %f12;
	add.f32 	%f14, %f13, 0f3F8254B1;
	cvt.u64.u32 	%rd5, %r31;
	add.s64 	%rd6, %rd1, %rd5;
	ld.global.u8 	%rs2, [%rd6];
	cvt.rn.f32.u16 	%f15, %rs2;
	mul.f32 	%f16, %f14, %f15;
	cvt.rzi.u32.f32 	%r34, %f16;
	st.global.u8 	[%rd6], %r34;
	add.s32 	%r35, %r59, -2560;
	add.s32 	%r36, %r60, 358;
	mad.lo.s32 	%r37, %r36, %r36, %r5;
	cvt.rn.f32.u32 	%f17, %r37;
	sqrt.rn.f32 	%f18, %f17;
	mul.f32 	%f19, %f17, 0f35904889;
	mul.f32 	%f20, %f18, 0f399BCDE3;
	sub.f32 	%f21, %f19, %f20;
	add.f32 	%f22, %f21, 0f3F8254B1;
	cvt.u64.u32 	%rd7, %r35;
	add.s64 	%rd8, %rd1, %rd7;
	ld.global.u8 	%rs3, [%rd8];
	cvt.rn.f32.u16 	%f23, %rs3;
	mul.f32 	%f24, %f22, %f23;
	cvt.rzi.u32.f32 	%r38, %f24;
	st.global.u8 	[%rd8], %r38;
	add.s32 	%r39, %r59, -1280;
	add.s32 	%r40, %r60, 357;
	mad.lo.s32 	%r41, %r40, %r40, %r5;
	cvt.rn.f32.u32 	%f25, %r41;
	sqrt.rn.f32 	%f26, %f25;
	mul.f32 	%f27, %f25, 0f35904889;
	mul.f32 	%f28, %f26, 0f399BCDE3;
	sub.f32 	%f29, %f27, %f28;
	add.f32 	%f30, %f29, 0f3F8254B1;
	cvt.u64.u32 	%rd9, %r39;
	add.s64 	%rd10, %rd1, %rd9;
	ld.global.u8 	%rs4, [%rd10];
	cvt.rn.f32.u16 	%f31, %rs4;
	mul.f32 	%f32, %f30, %f31;
	cvt.rzi.u32.f32 	%r42, %f32;
	st.global.u8 	[%rd10], %r42;
	add.s32 	%r43, %r59, 3840;
	add.s32 	%r44, %r60, 356;
	mad.lo.s32 	%r45, %r44, %r44, %r5;
	cvt.rn.f32.u32 	%f33, %r45;
	sqrt.rn.f32 	%f34, %f33;
	mul.f32 	%f35, %f33, 0f35904889;
	mul.f32 	%f36, %f34, 0f399BCDE3;
	sub.f32 	%f37, %f35, %f36;
	add.f32 	%f38, %f37, 0f3F8254B1;
	cvt.u64.u32 	%rd11, %r59;
	add.s64 	%rd12, %rd1, %rd11;
	ld.global.u8 	%rs5, [%rd12];
	cvt.rn.f32.u16 	%f39, %rs5;
	mul.f32 	%f40, %f38, %f39;
	cvt.rzi.u32.f32 	%r46, %f40;
	st.global.u8 	[%rd12], %r46;
	add.s32 	%r47, %r59, 1280;
	add.s32 	%r48, %r60, 355;
	mad.lo.s32 	%r49, %r48, %r48, %r5;
	cvt.rn.f32.u32 	%f41, %r49;
	sqrt.rn.f32 	%f42, %f41;
	mul.f32 	%f43, %f41, 0f35904889;
	mul.f32 	%f44, %f42, 0f399BCDE3;
	sub.f32 	%f45, %f43, %f44;
	add.f32 	%f46, %f45, 0f3F8254B1;
	cvt.u64.u32 	%rd13, %r47;
	add.s64 	%rd14, %rd1, %rd13;
	ld.global.u8 	%rs6, [%rd14];
	cvt.rn.f32.u16 	%f47, %rs6;
	mul.f32 	%f48, %f46, %f47;
	cvt.rzi.u32.f32 	%r50, %f48;
	st.global.u8 	[%rd14], %r50;
	add.s32 	%r51, %r59, 2560;
	add.s32 	%r52, %r60, 354;
	mad.lo.s32 	%r53, %r52, %r52, %r5;
	cvt.rn.f32.u32 	%f49, %r53;
	sqrt.rn.f32 	%f50, %f49;
	mul.f32 	%f51, %f49, 0f35904889;
	mul.f32 	%f52, %f50, 0f399BCDE3;
	sub.f32 	%f53, %f51, %f52;
	add.f32 	%f54, %f53, 0f3F8254B1;
	cvt.u64.u32 	%rd15, %r51;
	add.s64 	%rd16, %rd1, %rd15;
	ld.global.u8 	%rs7, [%rd16];
	cvt.rn.f32.u16 	%f55, %rs7;
	mul.f32 	%f56, %f54, %f55;
	cvt.rzi.u32.f32 	%r54, %f56;
	st.global.u8 	[%rd16], %r54;
	add.s32 	%r55, %r60, 353;
	mad.lo.s32 	%r56, %r55, %r55, %r5;
	cvt.rn.f32.u32 	%f57, %r56;
	sqrt.rn.f32 	%f58, %f57;
	mul.f32 	%f59, %f57, 0f35904889;
	mul.f32 	%f60, %f58, 0f399BCDE3;
	sub.f32 	%f61, %f59, %f60;
	add.f32 	%f62, %f61, 0f3F8254B1;
	cvt.u64.u32 	%rd17, %r43;
	add.s64 	%rd18, %rd1, %rd17;
	ld.global.u8 	%rs8, [%rd18];
	cvt.rn.f32.u16 	%f63, %rs8;
	mul.f32 	%f64, %f62, %f63;
	cvt.rzi.u32.f32 	%r57, %f64;
	st.global.u8 	[%rd18], %r57;
	add.s32 	%r61, %r61, 10240;
	add.s32 	%r60, %r60, -8;
	add.s32 	%r59, %r59, 10240;
	setp.ne.s32 	%p1, %r61, 158720;
	@%p1 bra 	$L__BB0_2;
	add.s32 	%r58, %r58, 1;
	setp.ne.s32 	%p2, %r58, 4;
	@%p2 bra 	$L__BB0_1;
	ret;

}
	// .globl	_Z7kernel2Ph
.visible .entry _Z7kernel2Ph(
	.param .u64 .ptr .align 1 _Z7kernel2Ph_param_0
)
{
	.reg .pred 	%p<5>;
	.reg .b16 	%rs<1012>;
	.reg .b32 	%r<71>;
	.reg .b32 	%f<4>;
	.reg .b64 	%rd<67>;
	.reg .b64 	%fd<2>;

	ld.param.u64 	%rd2, [_Z7kernel2Ph_param_0];
	cvta.to.global.u64 	%rd1, %rd2;
	mov.u32 	%r23, %ctaid.y;
	mov.u32 	%r24, %ntid.y;
	mov.u32 	%r25, %tid.y;
	mad.lo.s32 	%r26, %r23, %r24, %r25;
	mov.u32 	%r27, %ctaid.x;
	mov.u32 	%r28, %ntid.x;
	mov.u32 	%r29, %tid.x;
	mad.lo.s32 	%r30, %r27, %r28, %r29;
	shl.b32 	%r31, %r30, 2;
	mov.f64 	%fd1, 0d3FB999999999999A;
	// begin inline asm
	{  cvt.rn.f16.f64 %rs19, %fd1;}

	// end inline asm
	mov.f32 	%f1, 0f38E17157;
	// begin inline asm
	{  cvt.rn.f16.f32 %rs20, %f1;}

	// end inline asm
	mov.f32 	%f2, 0fBB42C15B;
	// begin inline asm
	{  cvt.rn.f16.f32 %rs21, %f2;}

	// end inline asm
	mov.f32 	%f3, 0f3F8254B1;
	// begin inline asm
	{  cvt.rn.f16.f32 %rs22, %f3;}

	// end inline asm
	cvt.u16.u32 	%rs47, %r31;
	sub.s16 	%rs24, 640, %rs47;
	// begin inline asm
	cvt.rp.f16.s16 %rs23, %rs24;
	// end inline asm
	// begin inline asm
	{mul.f16 %rs25,%rs23,%rs19;
}
	// end inline asm
	cvt.u16.u32 	%rs48, %r26;
	mul.lo.s16 	%rs49, %rs48, 120;
	sub.s16 	%rs29, 360, %rs49;
	// begin inline asm
	cvt.rp.f16.s16 %rs28, %rs29;
	// end inline asm
	// begin inline asm
	{mul.f16 %rs30,%rs28,%rs19;
}
	// end inline asm
	// begin inline asm
	{neg.f16 %rs33,%rs25;
}
	// end inline asm
	// begin inline asm
	{neg.f16 %rs35,%rs30;
}
	// end inline asm
	mov.b16 	%rs38, 0;
	// begin inline asm
	cvt.rp.f16.s16 %rs37, %rs38;
	// end inline asm
	// begin inline asm
	{fma.rn.f16 %rs39,%rs37,%rs19,%rs33;
}
	// end inline asm
	// begin inline asm
	{mul.f16 %rs43,%rs39,%rs39;
}
	// end inline asm
	mad.lo.s32 	%r1, %r26, 153600, %r31;
	add.s32 	%r63, %r1, 5120;
	mov.b32 	%r64, 5120;
	mov.b16 	%rs1008, 7;
$L__BB1_1:
	add.s32 	%r32, %r63, -5120;
	add.s16 	%rs51, %rs1008, -7;
	// begin inline asm
	cvt.rp.f16.s16 %rs50, %rs51;
	// end inline asm
	// begin inline asm
	{fma.rn.f16 %rs52,%rs50,%rs19,%rs35;
}
	// end inline asm
	// begin inline asm
	{fma.rn.f16 %rs56,%rs52,%rs52,%rs43;
}
	// end inline asm
	// begin inline asm
	{.reg.b32         f;        
 .reg.b16         r;        
  mov.b16         r,%rs56;     
  cvt.f32.f16     f,r;      
  sqrt.approx.ftz.f32   f,f;  
  cvt.rn.f16.f32      r,f;  
  mov.b16         %rs60,r;     
}
	// end inline asm
	// begin inline asm
	{mul.f16 %rs62,%rs20,%rs56;
}
	// end inline asm
	// begin inline asm
	{fma.rn.f16 %rs65,%rs21,%rs60,%rs22;
}
	// end inline asm
	// begin inline asm
	{add.f16 %rs69,%rs62,%rs65;
}
	// end inline asm
	cvt.u64.u32 	%rd3, %r32;
	add.s64 	%rd4, %rd1, %rd3;
	ld.global.u8 	%rs73, [%rd4];
	// begin inline asm
	cvt.rp.f16.s16 %rs72, %rs73;
	// end inline asm
	// begin inline asm
	{mul.f16 %rs74,%rs72,%rs69;
}
	// end inline asm
	// begin inline asm
	cvt.rpi.s16.f16 %rs77, %rs74;
	// end inline asm
	st.global.u8 	[%rd4], %rs77;
	add.s32 	%r33, %r63, -3840;
	add.s16 	%rs80, %rs1008, -6;
	// begin inline asm
	cvt.rp.f16.s16 %rs79, %rs80;
	// end inline asm
	// begin inline asm
	{fma.rn.f16 %rs81,%rs79,%rs19,%rs35;
}
	// end inline asm
	// begin inline asm
	{fma.rn.f16 %rs85,%rs81,%rs81,%rs43;
}
	// end inline asm
	// begin inline asm
	{.reg.b32         f;        
 .reg.b16         r;        
  mov.b16         r,%rs85;     
  cvt.f32.f16     f,r;      
  sqrt.approx.ftz.f32   f,f;  
  cvt.rn.f16.f32      r,f;  
  mov.b16         %rs89,r;     
}
	// end inline asm
	// begin inline asm
	{mul.f16 %rs91,%rs20,%rs85;
}
	// end inline asm
	// begin inline asm
	{fma.rn.f16 %rs94,%rs21,%rs89,%rs22;
}
	// end inline asm
	// begin inline asm
	{add.f16 %rs98,%rs91,%rs94;
}
	// end inline asm
	cvt.u64.u32 	%rd5, %r33;
	add.s64 	%rd6, %rd1, %rd5;
	ld.global.u8 	%rs102, [%rd6];
	// begin inline asm
	cvt.rp.f16.s16 %rs101, %rs102;
	// end inline asm
	// begin inline asm
	{mul.f16 %rs103,%rs101,%rs98;
}
	// end inline asm
	// begin inline asm
	cvt.rpi.s16.f16 %rs106, %rs103;
	// end inline asm
	st.global.u8 	[%rd6], %rs106;
	add.s32 	%r34, %r63, -2560;
	add.s16 	%rs109, %rs1008, -5;
	// begin inline asm
	cvt.rp.f16.s16 %rs108, %rs109;
	// end inline asm
	// begin inline asm
	{fma.rn.f16 %rs110,%rs108,%rs19,%rs35;
}
	// end inline asm
	// begin inline asm
	{fma.rn.f16 %rs114,%rs110,%rs110,%rs43;
}
	// end inline asm
	// begin inline asm
	{.reg.b32         f;        
 .reg.b16         r;        
  mov.b16         r,%rs114;     
  cvt.f32.f16     f,r;      
  sqrt.approx.ftz.f32   f,f;  
  cvt.rn.f16.f32      r,f;  
  mov.b16         %rs118,r;     
}
	// end inline asm
	// begin inline asm
	{mul.f16 %rs120,%rs20,%rs114;
}
	// end inline asm
	// begin inline asm
	{fma.rn.f16 %rs123,%rs21,%rs118,%rs22;
}
	// end inline asm
	// begin inline asm
	{add.f16 %rs127,%rs120,%rs123;
}
	// end inline asm
	cvt.u64.u32 	%rd7, %r34;
	add.s64 	%rd8, %rd1, %rd7;
	ld.global.u8 	%rs131, [%rd8];
	// begin inline asm
	cvt.rp.f16.s16 %rs130, %rs131;
	// end inline asm
	// begin inline asm
	{mul.f16 %rs132,%rs130,%rs127;
}
	// end inline asm
	// begin inline asm
	cvt.rpi.s16.f16 %rs135, %rs132;
	// end inline asm
	st.global.u8 	[%rd8], %rs135;
	add.s32 	%r35, %r63, -1280;
	add.s16 	%rs138, %rs1008, -4;
	// begin inline asm
	cvt.rp.f16.s16 %rs137, %rs138;
	// end inline asm
	// begin inline asm
	{fma.rn.f16 %rs139,%rs137,%rs19,%rs35;
}
	// end inline asm
	// begin inline asm
	{fma.rn.f16 %rs143,%rs139,%rs139,%rs43;
}
	// end inline asm
	// begin inline asm
	{.reg.b32         f;        
 .reg.b16         r;        
  mov.b16         r,%rs143;     
  cvt.f32.f16     f,r;      
  sqrt.approx.ftz.f32   f,f;  
  cvt.rn.f16.f32      r,f;  
  mov.b16         %rs147,r;     
}
	// end inline asm
	// begin inline asm
	{mul.f16 %rs149,%rs20,%rs143;
}
	// end inline asm
	// begin inline asm
	{fma.rn.f16 %rs152,%rs21,%rs147,%rs22;
}
	// end inline asm
	// begin inline asm
	{add.f16 %rs156,%rs149,%rs152;
}
	// end inline asm
	cvt.u64.u32 	%rd9, %r35;
	add.s64 	%rd10, %rd1, %rd9;
	ld.global.u8 	%rs160, [%rd10];
	// begin inline asm
	cvt.rp.f16.s16 %rs159, %rs160;
	// end inline asm
	// begin inline asm
	{mul.f16 %rs161,%rs159,%rs156;
}
	// end inline asm
	// begin inline asm
	cvt.rpi.s16.f16 %rs164, %rs161;
	// end inline asm
	st.global.u8 	[%rd10], %rs164;
	add.s32 	%r36, %r63, 3840;
	add.s16 	%rs167, %rs1008, -3;
	// begin inline asm
	cvt.rp.f16.s16 %rs166, %rs167;
	// end inline asm
	// begin inline asm
	{fma.rn.f16 %rs168,%rs166,%rs19,%rs35;
}
	// end inline asm
	// begin inline asm
	{fma.rn.f16 %rs172,%rs168,%rs168,%rs43;
}
	// end inline asm
	// begin inline asm
	{.reg.b32         f;        
 .reg.b16         r;        
  mov.b16         r,%rs172;     
  cvt.f32.f16     f,r;      
  sqrt.approx.ftz.f32   f,f;  
  cvt.rn.f16.f32      r,f;  
  mov.b16         %rs176,r;     
}
	// end inline asm
	// begin inline asm
	{mul.f16 %rs178,%rs20,%rs172;
}
	// end inline asm
	// begin inline asm
	{fma.rn.f16 %rs181,%rs21,%rs176,%rs22;
}
	// end inline asm
	// begin inline asm
	{add.f16 %rs185,%rs178,%rs181;
}
	// end inline asm
	cvt.u64.u32 	%rd11, %r63;
	add.s64 	%rd12, %rd1, %rd11;
	ld.global.u8 	%rs189, [%rd12];
	// begin inline asm
	cvt.rp.f16.s16 %rs188, %rs189;
	// end inline asm
	// begin inline asm
	{mul.f16 %rs190,%rs188,%rs185;
}
	// end inline asm
	// begin inline asm
	cvt.rpi.s16.f16 %rs193, %rs190;
	// end inline asm
	st.global.u8 	[%rd12], %rs193;
	add.s32 	%r37, %r63, 1280;
	add.s16 	%rs196, %rs1008, -2;
	// begin inline asm
	cvt.rp.f16.s16 %rs195, %rs196;
	// end inline asm
	// begin inline asm
	{fma.rn.f16 %rs197,%rs195,%rs19,%rs35;
}
	// end inline asm
	// begin inline asm
	{fma.rn.f16 %rs201,%rs197,%rs197,%rs43;
}
	// end inline asm
	// begin inline asm
	{.reg.b32         f;        
 .reg.b16         r;        
  mov.b16         r,%rs201;     
  cvt.f32.f16     f,r;      
  sqrt.approx.ftz.f32   f,f;  
  cvt.rn.f16.f32      r,f;  
  mov.b16         %rs205,r;     
}
	// end inline asm
	// begin inline asm
	{mul.f16 %rs207,%rs20,%rs201;
}
	// end inline asm
	// begin inline asm
	{fma.rn.f16 %rs210,%rs21,%rs205,%rs22;
}
	// end inline asm
	// begin inline asm
	{add.f16 %rs214,%rs207,%rs210;
}
	// end inline asm
	cvt.u64.u32 	%rd13, %r37;
	add.s64 	%rd14, %rd1, %rd13;
	ld.global.u8 	%rs218, [%rd14];
	// begin inline asm
	cvt.rp.f16.s16 %rs217, %rs218;
	// end inline asm
	// begin inline asm
	{mul.f16 %rs219,%rs217,%rs214;
}
	// end inline asm
	// begin inline asm
	cvt.rpi.s16.f16 %rs222, %rs219;
	// end inline asm
	st.global.u8 	[%rd14], %rs222;
	add.s32 	%r38, %r63, 2560;
	add.s16 	%rs225, %rs1008, -1;
	// begin inline asm
	cvt.rp.f16.s16 %rs224, %rs225;
	// end inline asm
	// begin inline asm
	{fma.rn.f16 %rs226,%rs224,%rs19,%rs35;
}
	// end inline asm
	// begin inline asm
	{fma.rn.f16 %rs230,%rs226,%rs226,%rs43;
}
	// end inline asm
	// begin inline asm
	{.reg.b32         f;        
 .reg.b16         r;        
  mov.b16         r,%rs230;     
  cvt.f32.f16     f,r;      
  sqrt.approx.ftz.f32   f,f;  
  cvt.rn.f16.f32      r,f;  
  mov.b16         %rs234,r;     
}
	// end inline asm
	// begin inline asm
	{mul.f16 %rs236,%rs20,%rs230;
}
	// end inline asm
	// begin inline asm
	{fma.rn.f16 %rs239,%rs21,%rs234,%rs22;
}
	// end inline asm
	// begin inline asm
	{add.f16 %rs243,%rs236,%rs239;
}
	// end inline asm
	cvt.u64.u32 	%rd15, %r38;
	add.s64 	%rd16, %rd1, %rd15;
	ld.global.u8 	%rs247, [%rd16];
	// begin inline asm
	cvt.rp.f16.s16 %rs246, %rs247;
	// end inline asm
	// begin inline asm
	{mul.f16 %rs248,%rs246,%rs243;
}
	// end inline asm
	// begin inline asm
	cvt.rpi.s16.f16 %rs251, %rs248;
	// end inline asm
	st.global.u8 	[%rd16], %rs251;
	// begin inline asm
	cvt.rp.f16.s16 %rs253, %rs1008;
	// end inline asm
	// begin inline asm
	{fma.rn.f16 %rs255,%rs253,%rs19,%rs35;
}
	// end inline asm
	// begin inline asm
	{fma.rn.f16 %rs259,%rs255,%rs255,%rs43;
}
	// end inline asm
	// begin inline asm
	{.reg.b32         f;        
 .reg.b16         r;        
  mov.b16         r,%rs259;     
  cvt.f32.f16     f,r;      
  sqrt.approx.ftz.f32   f,f;  
  cvt.rn.f16.f32      r,f;  
  mov.b16         %rs263,r;     
}
	// end inline asm
	// begin inline asm
	{mul.f16 %rs265,%rs20,%rs259;
}
	// end inline asm
	// begin inline asm
	{fma.rn.f16 %rs268,%rs21,%rs263,%rs22;
}
	// end inline asm
	// begin inline asm
	{add.f16 %rs272,%rs265,%rs268;
}
	// end inline asm
	cvt.u64.u32 	%rd17, %r36;
	add.s64 	%rd18, %rd1, %rd17;
	ld.global.u8 	%rs276, [%rd18];
	// begin inline asm
	cvt.rp.f16.s16 %rs275, %rs276;
	// end inline asm
	// begin inline asm
	{mul.f16 %rs277,%rs275,%rs272;
}
	// end inline asm
	// begin inline asm
	cvt.rpi.s16.f16 %rs280, %rs277;
	// end inline asm
	st.global.u8 	[%rd18], %rs280;
	add.s32 	%r64, %r64, 10240;
	add.s16 	%rs1008, %rs1008, 8;
	add.s32 	%r63, %r63, 10240;
	setp.ne.s32 	%p1, %r64, 158720;
	@%p1 bra 	$L__BB1_1;
	mov.b16 	%rs283, 1;
	// begin inline asm
	cvt.rp.f16.s16 %rs282, %rs283;
	// end inline asm
	// begin inline asm
	{fma.rn.f16 %rs284,%rs282,%rs19,%rs33;
}
	// end inline asm
	// begin inline asm
	{mul.f16 %rs288,%rs284,%rs284;
}
	// end inline asm
	add.s32 	%r65, %r1, 5121;
	mov.b32 	%r66, 5121;
	mov.b16 	%rs1009, 7;
$L__BB1_3:
	add.s32 	%r40, %r65, -5120;
	add.s16 	%rs293, %rs1009, -7;
	// begin inline asm
	cvt.rp.f16.s16 %rs292, %rs293;
	// end inline asm
	// begin inline asm
	{fma.rn.f16 %rs294,%rs292,%rs19,%rs35;
}
	// end inline asm
	// begin inline asm
	{fma.rn.f16 %rs298,%rs294,%rs294,%rs288;
}
	// end inline asm
	// begin inline asm
	{.reg.b32         f;        
 .reg.b16         r;        
  mov.b16         r,%rs298;     
  cvt.f32.f16     f,r;      
  sqrt.approx.ftz.f32   f,f;  
  cvt.rn.f16.f32      r,f;  
  mov.b16         %rs302,r;     
}
	// end inline asm
	// begin inline asm
	{mul.f16 %rs304,%rs20,%rs298;
}
	// end inline asm
	// begin inline asm
	{fma.rn.f16 %rs307,%rs21,%rs302,%rs22;
}
	// end inline asm
	// begin inline asm
	{add.f16 %rs311,%rs304,%rs307;
}
	// end inline asm
	cvt.u64.u32 	%rd19, %r40;
	add.s64 	%rd20, %rd1, %rd19;
	ld.global.u8 	%rs315, [%rd20];
	// begin inline asm
	cvt.rp.f16.s16 %rs314, %rs315;
	// end inline asm
	// begin inline asm
	{mul.f16 %rs316,%rs314,%rs311;
}
	// end inline asm
	// begin inline asm
	cvt.rpi.s16.f16 %rs319, %rs316;
	// end inline asm
	st.global.u8 	[%rd20], %rs319;
	add.s32 	%r41, %r65, -3840;
	add.s16 	%rs322, %rs1009, -6;
	// begin inline asm
	cvt.rp.f16.s16 %rs321, %rs322;
	// end inline asm
	// begin inline asm
	{fma.rn.f16 %rs323,%rs321,%rs19,%rs35;
}
	// end inline asm
	// begin inline asm
	{fma.rn.f16 %rs327,%rs323,%rs323,%rs288;
}
	// end inline asm
	// begin inline asm
	{.reg.b32         f;        
 .reg.b16         r;        
  mov.b16         r,%rs327;     
  cvt.f32.f16     f,r;      
  sqrt.approx.ftz.f32   f,f;  
  cvt.rn.f16.f32      r,f;  
  mov.b16         %rs331,r;     
}
	// end inline asm
	// begin inline asm
	{mul.f16 %rs333,%rs20,%rs327;
}
	// end inline asm
	// begin inline asm
	{fma.rn.f16 %rs336,%rs21,%rs331,%rs22;
}
	// end inline asm
	// begin inline asm
	{add.f16 %rs340,%rs333,%rs336;
}
	// end inline asm
	cvt.u64.u32 	%rd21, %r41;
	add.s64 	%rd22, %rd1, %rd21;
	ld.global.u8 	%rs344, [%rd22];
	// begin inline asm
	cvt.rp.f16.s16 %rs343, %rs344;
	// end inline asm
	// begin inline asm
	{mul.f16 %rs345,%rs343,%rs340;
}
	// end inline asm
	// begin inline asm
	cvt.rpi.s16.f16 %rs348, %rs345;
	// end inline asm
	st.global.u8 	[%rd22], %rs348;
	add.s32 	%r42, %r65, -2560;
	add.s16 	%rs351, %rs1009, -5;
	// begin inline asm
	cvt.rp.f16.s16 %rs350, %rs351;
	// end inline asm
	// begin inline asm
	{fma.rn.f16 %rs352,%rs350,%rs19,%rs35;
}
	// end inline asm
	// begin inline asm
	{fma.rn.f16 %rs356,%rs352,%rs352,%rs288;
}
	// end inline asm
	// begin inline asm
	{.reg.b32         f;        
 .reg.b16         r;        
  mov.b16         r,%rs356;     
  cvt.f32.f16     f,r;      
  sqrt.approx.ftz.f32   f,f;  
  cvt.rn.f16.f32      r,f;  
  mov.b16         %rs360,r;     
}
	// end inline asm
	// begin inline asm
	{mul.f16 %rs362,%rs20,%rs356;
}
	// end inline asm
	// begin inline asm
	{fma.rn.f16 %rs365,%rs21,%rs360,%rs22;
}
	// end inline asm
	// begin inline asm
	{add.f16 %rs369,%rs362,%rs365;
}
	// end inline asm
	cvt.u64.u32 	%rd23, %r42;
	add.s64 	%rd24, %rd1, %rd23;
	ld.global.u8 	%rs373, [%rd24];
	// begin inline asm
	cvt.rp.f16.s16 %rs372, %rs373;
	// end inline asm
	// begin inline asm
	{mul.f16 %rs374,%rs372,%rs369;
}
	// end inline asm
	// begin inline asm
	cvt.rpi.s16.f16 %rs377, %rs374;
	// end inline asm
	st.global.u8 	[%rd24], %rs377;
	add.s32 	%r43, %r65, -1280;
	add.s16 	%rs380, %rs1009, -4;
	// begin inline asm
	cvt.rp.f16.s16 %rs379, %rs380;
	// end inline asm
	// begin inline asm
	{fma.rn.f16 %rs381,%rs379,%rs19,%rs35;
}
	// end inline asm
	// begin inline asm
	{fma.rn.f16 %rs385,%rs381,%rs381,%rs288;
}
	// end inline asm
	// begin inline asm
	{.reg.b32         f;        
 .reg.b16         r;        
  mov.b16         r,%rs385;     
  cvt.f32.f16     f,r;      
  sqrt.approx.ftz.f32   f,f;  
  cvt.rn.f16.f32      r,f;  
  mov.b16         %rs389,r;     
}
	// end inline asm
	// begin inline asm
	{mul.f16 %rs391,%rs20,%rs385;
}
	// end inline asm
	// begin inline asm
	{fma.rn.f16 %rs394,%rs21,%rs389,%rs22;
}
	// end inline asm
	// begin inline asm
	{add.f16 %rs398,%rs391,%rs394;
}
	// end inline asm
	cvt.u64.u32 	%rd25, %r43;
	add.s64 	%rd26, %rd1, %rd25;
	ld.global.u8 	%rs402, [%rd26];
	// begin inline asm
	cvt.rp.f16.s16 %rs401, %rs402;
	// end inline asm
	// begin inline asm
	{mul.f16 %rs403,%rs401,%rs398;
}
	// end inline asm
	// begin inline asm
	cvt.rpi.s16.f16 %rs406, %rs403;
	// end inline asm
	st.global.u8 	[%rd26], %rs406;
	add.s32 	%r44, %r65, 3840;
	add.s16 	%rs409, %rs1009, -3;
	// begin inline asm
	cvt.rp.f16.s16 %rs408, %rs409;
	// end inline asm
	// begin inline asm
	{fma.rn.f16 %rs410,%rs408,%rs19,%rs35;
}
	// end inline asm
	// begin inline asm
	{fma.rn.f16 %rs414,%rs410,%rs410,%rs288;
}
	// end inline asm
	// begin inline asm
	{.reg.b32         f;        
 .reg.b16         r;        
  mov.b16         r,%rs414;     
  cvt.f32.f16     f,r;      
  sqrt.approx.ftz.f32   f,f;  
  cvt.rn.f16.f32      r,f;  
  mov.b16         %rs418,r;     
}
	// end inline asm
	// begin inline asm
	{mul.f16 %rs420,%rs20,%rs414;
}
	// end inline asm
	// begin inline asm
	{fma.rn.f16 %rs423,%rs21,%rs418,%rs22;
}
	// end inline asm
	// begin inline asm
	{add.f16 %rs427,%rs420,%rs423;
}
	// end inline asm
	cvt.u64.u32 	%rd27, %r65;
	add.s64 	%rd28, %rd1, %rd27;
	ld.global.u8 	%rs431, [%rd28];
	// begin inline asm
	cvt.rp.f16.s16 %rs430, %rs431;
	// end inline asm
	// begin inline asm
	{mul.f16 %rs432,%rs430,%rs427;
}
	// end inline asm
	// begin inline asm
	cvt.rpi.s16.f16 %rs435, %rs432;
	// end inline asm
	st.global.u8 	[%rd28], %rs435;
	add.s32 	%r45, %r65, 1280;
	add.s16 	%rs438, %rs1009, -2;
	// begin inline asm
	cvt.rp.f16.s16 %rs437, %rs438;
	// end inline asm
	// begin inline asm
	{fma.rn.f16 %rs439,%rs437,%rs19,%rs35;
}
	// end inline asm
	// begin inline asm
	{fma.rn.f16 %rs443,%rs439,%rs439,%rs288;
}
	// end inline asm
	// begin inline asm
	{.reg.b32         f;        
 .reg.b16         r;        
  mov.b16         r,%rs443;     
  cvt.f32.f16     f,r;      
  sqrt.approx.ftz.f32   f,f;  
  cvt.rn.f16.f32      r,f;  
  mov.b16         %rs447,r;     
}
	// end inline asm
	// begin inline asm
	{mul.f16 %rs449,%rs20,%rs443;
}
	// end inline asm
	// begin inline asm
	{fma.rn.f16 %rs452,%rs21,%rs447,%rs22;
}
	// end inline asm
	// begin inline asm
	{add.f16 %rs456,%rs449,%rs452;
}
	// end inline asm
	cvt.u64.u32 	%rd29, %r45;
	add.s64 	%rd30, %rd1, %rd29;
	ld.global.u8 	%rs460, [%rd30];
	// begin inline asm
	cvt.rp.f16.s16 %rs459, %rs460;
	// end inline asm
	// begin inline asm
	{mul.f16 %rs461,%rs459,%rs456;
}
	// end inline asm
	// begin inline asm
	cvt.rpi.s16.f16 %rs464, %rs461;
	// end inline asm
	st.global.u8 	[%rd30], %rs464;
	add.s32 	%r46, %r65, 2560;
	add.s16 	%rs467, %rs1009, -1;
	// begin inline asm
	cvt.rp.f16.s16 %rs466, %rs467;
	// end inline asm
	// begin inline asm
	{fma.rn.f16 %rs468,%rs466,%rs19,%rs35;
}
	// end inline asm
	// begin inline asm
	{fma.rn.f16 %rs472,%rs468,%rs468,%rs288;
}
	// end inline asm
	// begin inline asm
	{.reg.b32         f;        
 .reg.b16         r;        
  mov.b16         r,%rs472;     
  cvt.f32.f16     f,r;      
  sqrt.approx.ftz.f32   f,f;  
  cvt.rn.f16.f32      r,f;  
  mov.b16         %rs476,r;     
}
	// end inline asm
	// begin inline asm
	{mul.f16 %rs478,%rs20,%rs472;
}
	// end inline asm
	// begin inline asm
	{fma.rn.f16 %rs481,%rs21,%rs476,%rs22;
}
	// end inline asm
	// begin inline asm
	{add.f16 %rs485,%rs478,%rs481;
}
	// end inline asm
	cvt.u64.u32 	%rd31, %r46;
	add.s64 	%rd32, %rd1, %rd31;
	ld.global.u8 	%rs489, [%rd32];
	// begin inline asm
	cvt.rp.f16.s16 %rs488, %rs489;
	// end inline asm
	// begin inline asm
	{mul.f16 %rs490,%rs488,%rs485;
}
	// end inline asm
	// begin inline asm
	cvt.rpi.s16.f16 %rs493, %rs490;
	// end inline asm
	st.global.u8 	[%rd32], %rs493;
	// begin inline asm
	cvt.rp.f16.s16 %rs495, %rs1009;
	// end inline asm
	// begin inline asm
	{fma.rn.f16 %rs497,%rs495,%rs19,%rs35;
}
	// end inline asm
	// begin inline asm
	{fma.rn.f16 %rs501,%rs497,%rs497,%rs288;
}
	// end inline asm
	// begin inline asm
	{.reg.b32         f;        
 .reg.b16         r;        
  mov.b16         r,%rs501;     
  cvt.f32.f16     f,r;      
  sqrt.approx.ftz.f32   f,f;  
  cvt.rn.f16.f32      r,f;  
  mov.b16         %rs505,r;     
}
	// end inline asm
	// begin inline asm
	{mul.f16 %rs507,%rs20,%rs501;
}
	// end inline asm
	// begin inline asm
	{fma.rn.f16 %rs510,%rs21,%rs505,%rs22;
}
	// end inline asm
	// begin inline asm
	{add.f16 %rs514,%rs507,%rs510;
}
	// end inline asm
	cvt.u64.u32 	%rd33, %r44;
	add.s64 	%rd34, %rd1, %rd33;
	ld.global.u8 	%rs518, [%rd34];
	// begin inline asm
	cvt.rp.f16.s16 %rs517, %rs518;
	// end inline asm
	// begin inline asm
	{mul.f16 %rs519,%rs517,%rs514;
}
	// end inline asm
	// begin inline asm
	cvt.rpi.s16.f16 %rs522, %rs519;
	// end inline asm
	st.global.u8 	[%rd34], %rs522;
	add.s32 	%r66, %r66, 10240;
	add.s16 	%rs1009, %rs1009, 8;
	add.s32 	%r65, %r65, 10240;
	setp.ne.s32 	%p2, %r66, 158721;
	@%p2 bra 	$L__BB1_3;
	mov.b16 	%rs525, 2;
	// begin inline asm
	cvt.rp.f16.s16 %rs524, %rs525;
	// end inline asm
	// begin inline asm
	{fma.rn.f16 %rs526,%rs524,%rs19,%rs33;
}
	// end inline asm
	// begin inline asm
	{mul.f16 %rs530,%rs526,%rs526;
}
	// end inline asm
	add.s32 	%r67, %r1, 5122;
	mov.b32 	%r68, 5122;
	mov.b16 	%rs1010, 7;
$L__BB1_5:
	add.s32 	%r48, %r67, -5120;
	add.s16 	%rs535, %rs1010, -7;
	// begin inline asm
	cvt.rp.f16.s16 %rs534, %rs535;
	// end inline asm
	// begin inline asm
	{fma.rn.f16 %rs536,%rs534,%rs19,%rs35;
}
	// end inline asm
	// begin inline asm
	{fma.rn.f16 %rs540,%rs536,%rs536,%rs530;
}
	// end inline asm
	// begin inline asm
	{.reg.b32         f;        
 .reg.b16         r;        
  mov.b16         r,%rs540;     
  cvt.f32.f16     f,r;      
  sqrt.approx.ftz.f32   f,f;  
  cvt.rn.f16.f32      r,f;  
  mov.b16         %rs544,r;     
}
	// end inline asm
	// begin inline asm
	{mul.f16 %rs546,%rs20,%rs540;
}
	// end inline asm
	// begin inline asm
	{fma.rn.f16 %rs549,%rs21,%rs544,%rs22;
}
	// end inline asm
	// begin inline asm
	{add.f16 %rs553,%rs546,%rs549;
}
	// end inline asm
	cvt.u64.u32 	%rd35, %r48;
	add.s64 	%rd36, %rd1, %rd35;
	ld.global.u8 	%rs557, [%rd36];
	// begin inline asm
	cvt.rp.f16.s16 %rs556, %rs557;
	// end inline asm
	// begin inline asm
	{mul.f16 %rs558,%rs556,%rs553;
}
	// end inline asm
	// begin inline asm
	cvt.rpi.s16.f16 %rs561, %rs558;
	// end inline asm
	st.global.u8 	[%rd36], %rs561;
	add.s32 	%r49, %r67, -3840;
	add.s16 	%rs564, %rs1010, -6;
	// begin inline asm
	cvt.rp.f16.s16 %rs563, %rs564;
	// end inline asm
	// begin inline asm
	{fma.rn.f16 %rs565,%rs563,%rs19,%rs35;
}
	// end inline asm
	// begin inline asm
	{fma.rn.f16 %rs569,%rs565,%rs565,%rs530;
}
	// end inline asm
	// begin inline asm
	{.reg.b32         f;        
 .reg.b16         r;        
  mov.b16         r,%rs569;     
  cvt.f32.f16     f,r;      
  sqrt.approx.ftz.f32   f,f;  
  cvt.rn.f16.f32      r,f;  
  mov.b16         %rs573,r;     
}
	// end inline asm
	// begin inline asm
	{mul.f16 %rs575,%rs20,%rs569;
}
	// end inline asm
	// begin inline asm
	{fma.rn.f16 %rs578,%rs21,%rs573,%rs22;
}
	// end inline asm
	// begin inline asm
	{add.f16 %rs582,%rs575,%rs578;
}
	// end inline asm
	cvt.u64.u32 	%rd37, %r49;
	add.s64 	%rd38, %rd1, %rd37;
	ld.global.u8 	%rs586, [%rd38];
	// begin inline asm
	cvt.rp.f16.s16 %rs585, %rs586;
	// end inline asm
	// begin inline asm
	{mul.f16 %rs587,%rs585,%rs582;
}
	// end inline asm
	// begin inline asm
	cvt.rpi.s16.f16 %rs590, %rs587;
	// end inline asm
	st.global.u8 	[%rd38], %rs590;
	add.s32 	%r50, %r67, -2560;
	add.s16 	%rs593, %rs1010, -5;
	// begin inline asm
	cvt.rp.f16.s16 %rs592, %rs593;
	// end inline asm
	// begin inline asm
	{fma.rn.f16 %rs594,%rs592,%rs19,%rs35;
}
	// end inline asm
	// begin inline asm
	{fma.rn.f16 %rs598,%rs594,%rs594,%rs530;
}
	// end inline asm
	// begin inline asm
	{.reg.b32         f;        
 .reg.b16         r;        
  mov.b16         r,%rs598;     
  cvt.f32.f16     f,r;      
  sqrt.approx.ftz.f32   f,f;  
  cvt.rn.f16.f32      r,f;  
  mov.b16         %rs602,r;     
}
	// end inline asm
	// begin inline asm
	{mul.f16 %rs604,%rs20,%rs598;
}
	// end inline asm
	// begin inline asm
	{fma.rn.f16 %rs607,%rs21,%rs602,%rs22;
}
	// end inline asm
	// begin inline asm
	{add.f16 %rs611,%rs604,%rs607;
}
	// end inline asm
	cvt.u64.u32 	%rd39, %r50;
	add.s64 	%rd40, %rd1, %rd39;
	ld.global.u8 	%rs615, [%rd40];
	// begin inline asm
	cvt.rp.f16.s16 %rs614, %rs615;
	// end inline asm
	// begin inline asm
	{mul.f16 %rs616,%rs614,%rs611;
}
	// end inline asm
	// begin inline asm
	cvt.rpi.s16.f16 %rs619, %rs616;
	// end inline asm
	st.global.u8 	[%rd40], %rs619;
	add.s32 	%r51, %r67, -1280;
	add.s16 	%rs622, %rs1010, -4;
	// begin inline asm
	cvt.rp.f16.s16 %rs621, %rs622;
	// end inline asm
	// begin inline asm
	{fma.rn.f16 %rs623,%rs621,%rs19,%rs35;
}
	// end inline asm
	// begin inline asm
	{fma.rn.f16 %rs627,%rs623,%rs623,%rs530;
}
	// end inline asm
	// begin inline asm
	{.reg.b32         f;        
 .reg.b16         r;        
  mov.b16         r,%rs627;     
  cvt.f32.f16     f,r;      
  sqrt.approx.ftz.f32   f,f;  
  cvt.rn.f16.f32      r,f;  
  mov.b16         %rs631,r;     
}
	// end inline asm
	// begin inline asm
	{mul.f16 %rs633,%rs20,%rs627;
}
	// end inline asm
	// begin inline asm
	{fma.rn.f16 %rs636,%rs21,%rs631,%rs22;
}
	// end inline asm
	// begin inline asm
	{add.f16 %rs640,%rs633,%rs636;
}
	// end inline asm
	cvt.u64.u32 	%rd41, %r51;
	add.s64 	%rd42, %rd1, %rd41;
	ld.global.u8 	%rs644, [%rd42];
	// begin inline asm
	cvt.rp.f16.s16 %rs643, %rs644;
	// end inline asm
	// begin inline asm
	{mul.f16 %rs645,%rs643,%rs640;
}
	// end inline asm
	// begin inline asm
	cvt.rpi.s16.f16 %rs648, %rs645;
	// end inline asm
	st.global.u8 	[%rd42], %rs648;
	add.s32 	%r52, %r67, 3840;
	add.s16 	%rs651, %rs1010, -3;
	// begin inline asm
	cvt.rp.f16.s16 %rs650, %rs651;
	// end inline asm
	// begin inline asm
	{fma.rn.f16 %rs652,%rs650,%rs19,%rs35;
}
	// end inline asm
	// begin inline asm
	{fma.rn.f16 %rs656,%rs652,%rs652,%rs530;
}
	// end inline asm
	// begin inline asm
	{.reg.b32         f;        
 .reg.b16         r;        
  mov.b16         r,%rs656;     
  cvt.f32.f16     f,r;      
  sqrt.approx.ftz.f32   f,f;  
  cvt.rn.f16.f32      r,f;  
  mov.b16         %rs660,r;     
}
	// end inline asm
	// begin inline asm
	{mul.f16 %rs662,%rs20,%rs656;
}
	// end inline asm
	// begin inline asm
	{fma.rn.f16 %rs665,%rs21,%rs660,%rs22;
}
	// end inline asm
	// begin inline asm
	{add.f16 %rs669,%rs662,%rs665;
}
	// end inline asm
	cvt.u64.u32 	%rd43, %r67;
	add.s64 	%rd44, %rd1, %rd43;
	ld.global.u8 	%rs673, [%rd44];
	// begin inline asm
	cvt.rp.f16.s16 %rs672, %rs673;
	// end inline asm
	// begin inline asm
	{mul.f16 %rs674,%rs672,%rs669;
}
	// end inline asm
	// begin inline asm
	cvt.rpi.s16.f16 %rs677, %rs674;
	// end inline asm
	st.global.u8 	[%rd44], %rs677;
	add.s32 	%r53, %r67, 1280;
	add.s16 	%rs680, %rs1010, -2;
	// begin inline asm
	cvt.rp.f16.s16 %rs679, %rs680;
	// end inline asm
	// begin inline asm
	{fma.rn.f16 %rs681,%rs679,%rs19,%rs35;
}
	// end inline asm
	// begin inline asm
	{fma.rn.f16 %rs685,%rs681,%rs681,%rs530;
}
	// end inline asm
	// begin inline asm
	{.reg.b32         f;        
 .reg.b16         r;        
  mov.b16         r,%rs685;     
  cvt.f32.f16     f,r;      
  sqrt.approx.ftz.f32   f,f;  
  cvt.rn.f16.f32      r,f;  
  mov.b16         %rs689,r;     
}
	// end inline asm
	// begin inline asm
	{mul.f16 %rs691,%rs20,%rs685;
}
	// end inline asm
	// begin inline asm
	{fma.rn.f16 %rs694,%rs21,%rs689,%rs22;
}
	// end inline asm
	// begin inline asm
	{add.f16 %rs698,%rs691,%rs694;
}
	// end inline asm
	cvt.u64.u32 	%rd45, %r53;
	add.s64 	%rd46, %rd1, %rd45;
	ld.global.u8 	%rs702, [%rd46];
	// begin inline asm
	cvt.rp.f16.s16 %rs701, %rs702;
	// end inline asm
	// begin inline asm
	{mul.f16 %rs703,%rs701,%rs698;
}
	// end inline asm
	// begin inline asm
	cvt.rpi.s16.f16 %rs706, %rs703;
	// end inline asm
	st.global.u8 	[%rd46], %rs706;
	add.s32 	%r54, %r67, 2560;
	add.s16 	%rs709, %rs1010, -1;
	// begin inline asm
	cvt.rp.f16.s16 %rs708, %rs709;
	// end inline asm
	// begin inline asm
	{fma.rn.f16 %rs710,%rs708,%rs19,%rs35;
}
	// end inline asm
	// begin inline asm
	{fma.rn.f16 %rs714,%rs710,%rs710,%rs530;
}
	// end inline asm
	// begin inline asm
	{.reg.b32         f;        
 .reg.b16         r;        
  mov.b16         r,%rs714;     
  cvt.f32.f16     f,r;      
  sqrt.approx.ftz.f32   f,f;  
  cvt.rn.f16.f32      r,f;  
  mov.b16         %rs718,r;     
}
	// end inline asm
	// begin inline asm
	{mul.f16 %rs720,%rs20,%rs714;
}
	// end inline asm
	// begin inline asm
	{fma.rn.f16 %rs723,%rs21,%rs718,%rs22;
}
	// end inline asm
	// begin inline asm
	{add.f16 %rs727,%rs720,%rs723;
}
	// end inline asm
	cvt.u64.u32 	%rd47, %r54;
	add.s64 	%rd48, %rd1, %rd47;
	ld.global.u8 	%rs731, [%rd48];
	// begin inline asm
	cvt.rp.f16.s16 %rs730, %rs731;
	// end inline asm
	// begin inline asm
	{mul.f16 %rs732,%rs730,%rs727;
}
	// end inline asm
	// begin inline asm
	cvt.rpi.s16.f16 %rs735, %rs732;
	// end inline asm
	st.global.u8 	[%rd48], %rs735;
	// begin inline asm
	cvt.rp.f16.s16 %rs737, %rs1010;
	// end inline asm
	// begin inline asm
	{fma.rn.f16 %rs739,%rs737,%rs19,%rs35;
}
	// end inline asm
	// begin inline asm
	{fma.rn.f16 %rs743,%rs739,%rs739,%rs530;
}
	// end inline asm
	// begin inline asm
	{.reg.b32         f;        
 .reg.b16         r;        
  mov.b16         r,%rs743;     
  cvt.f32.f16     f,r;      
  sqrt.approx.ftz.f32   f,f;  
  cvt.rn.f16.f32      r,f;  
  mov.b16         %rs747,r;     
}
	// end inline asm
	// begin inline asm
	{mul.f16 %rs749,%rs20,%rs743;
}
	// end inline asm
	// begin inline asm
	{fma.rn.f16 %rs752,%rs21,%rs747,%rs22;
}
	// end inline asm
	// begin inline asm
	{add.f16 %rs756,%rs749,%rs752;
}
	// end inline asm
	cvt.u64.u32 	%rd49, %r52;
	add.s64 	%rd50, %rd1, %rd49;
	ld.global.u8 	%rs760, [%rd50];
	// begin inline asm
	cvt.rp.f16.s16 %rs759, %rs760;
	// end inline asm
	// begin inline asm
	{mul.f16 %rs761,%rs759,%rs756;
}
	// end inline asm
	// begin inline asm
	cvt.rpi.s16.f16 %rs764, %rs761;
	// end inline asm
	st.global.u8 	[%rd50], %rs764;
	add.s32 	%r68, %r68, 10240;
	add.s16 	%rs1010, %rs1010, 8;
	add.s32 	%r67, %r67, 10240;
	setp.ne.s32 	%p3, %r68, 158722;
	@%p3 bra 	$L__BB1_5;
	mov.b16 	%rs767, 3;
	// begin inline asm
	cvt.rp.f16.s16 %rs766, %rs767;
	// end inline asm
	// begin inline asm
	{fma.rn.f16 %rs768,%rs766,%rs19,%rs33;
}
	// end inline asm
	// begin inline asm
	{mul.f16 %rs772,%rs768,%rs768;
}
	// end inline asm
	add.s32 	%r69, %r1, 5123;
	mov.b32 	%r70, 5123;
	mov.b16 	%rs1011, 7;
$L__BB1_7:
	add.s32 	%r56, %r69, -5120;
	add.s16 	%rs777, %rs1011, -7;
	// begin inline asm
	cvt.rp.f16.s16 %rs776, %rs777;
	// end inline asm
	// begin inline asm
	{fma.rn.f16 %rs778,%rs776,%rs19,%rs35;
}
	// end inline asm
	// begin inline asm
	{fma.rn.f16 %rs782,%rs778,%rs778,%rs772;
}
	// end inline asm
	// begin inline asm
	{.reg.b32         f;        
 .reg.b16         r;        
  mov.b16         r,%rs782;     
  cvt.f32.f16     f,r;      
  sqrt.approx.ftz.f32   f,f;  
  cvt.rn.f16.f32      r,f;  
  mov.b16         %rs786,r;     
}
	// end inline asm
	// begin inline asm
	{mul.f16 %rs788,%rs20,%rs782;
}
	// end inline asm
	// begin inline asm
	{fma.rn.f16 %rs791,%rs21,%rs786,%rs22;
}
	// end inline asm
	// begin inline asm
	{add.f16 %rs795,%rs788,%rs791;
}
	// end inline asm
	cvt.u64.u32 	%rd51, %r56;
	add.s64 	%rd52, %rd1, %rd51;
	ld.global.u8 	%rs799, [%rd52];
	// begin inline asm
	cvt.rp.f16.s16 %rs798, %rs799;
	// end inline asm
	// begin inline asm
	{mul.f16 %rs800,%rs798,%rs795;
}
	// end inline asm
	// begin inline asm
	cvt.rpi.s16.f16 %rs803, %rs800;
	// end inline asm
	st.global.u8 	[%rd52], %rs803;
	add.s32 	%r57, %r69, -3840;
	add.s16 	%rs806, %rs1011, -6;
	// begin inline asm
	cvt.rp.f16.s16 %rs805, %rs806;
	// end inline asm
	// begin inline asm
	{fma.rn.f16 %rs807,%rs805,%rs19,%rs35;
}
	// end inline asm
	// begin inline asm
	{fma.rn.f16 %rs811,%rs807,%rs807,%rs772;
}
	// end inline asm
	// begin inline asm
	{.reg.b32         f;        
 .reg.b16         r;        
  mov.b16         r,%rs811;     
  cvt.f32.f16     f,r;      
  sqrt.approx.ftz.f32   f,f;  
  cvt.rn.f16.f32      r,f;  
  mov.b16         %rs815,r;     
}
	// end inline asm
	// begin inline asm
	{mul.f16 %rs817,%rs20,%rs811;
}
	// end inline asm
	// begin inline asm
	{fma.rn.f16 %rs820,%rs21,%rs815,%rs22;
}
	// end inline asm
	// begin inline asm
	{add.f16 %rs824,%rs817,%rs820;
}
	// end inline asm
	cvt.u64.u32 	%rd53, %r57;
	add.s64 	%rd54, %rd1, %rd53;
	ld.global.u8 	%rs828, [%rd54];
	// begin inline asm
	cvt.rp.f16.s16 %rs827, %rs828;
	// end inline asm
	// begin inline asm
	{mul.f16 %rs829,%rs827,%rs824;
}
	// end inline asm
	// begin inline asm
	cvt.rpi.s16.f16 %rs832, %rs829;
	// end inline asm
	st.global.u8 	[%rd54], %rs832;
	add.s32 	%r58, %r69, -2560;
	add.s16 	%rs835, %rs1011, -5;
	// begin inline asm
	cvt.rp.f16.s16 %rs834, %rs835;
	// end inline asm
	// begin inline asm
	{fma.rn.f16 %rs836,%rs834,%rs19,%rs35;
}
	// end inline asm
	// begin inline asm
	{fma.rn.f16 %rs840,%rs836,%rs836,%rs772;
}
	// end inline asm
	// begin inline asm
	{.reg.b32         f;        
 .reg.b16         r;        
  mov.b16         r,%rs840;     
  cvt.f32.f16     f,r;      
  sqrt.approx.ftz.f32   f,f;  
  cvt.rn.f16.f32      r,f;  
  mov.b16         %rs844,r;     
}
	// end inline asm
	// begin inline asm
	{mul.f16 %rs846,%rs20,%rs840;
}
	// end inline asm
	// begin inline asm
	{fma.rn.f16 %rs849,%rs21,%rs844,%rs22;
}
	// end inline asm
	// begin inline asm
	{add.f16 %rs853,%rs846,%rs849;
}
	// end inline asm
	cvt.u64.u32 	%rd55, %r58;
	add.s64 	%rd56, %rd1, %rd55;
	ld.global.u8 	%rs857, [%rd56];
	// begin inline asm
	cvt.rp.f16.s16 %rs856, %rs857;
	// end inline asm
	// begin inline asm
	{mul.f16 %rs858,%rs856,%rs853;
}
	// end inline asm
	// begin inline asm
	cvt.rpi.s16.f16 %rs861, %rs858;
	// end inline asm
	st.global.u8 	[%rd56], %rs861;
	add.s32 	%r59, %r69, -1280;
	add.s16 	%rs864, %rs1011, -4;
	// begin inline asm
	cvt.rp.f16.s16 %rs863, %rs864;
	// end inline asm
	// begin inline asm
	{fma.rn.f16 %rs865,%rs863,%rs19,%rs35;
}
	// end inline asm
	// begin inline asm
	{fma.rn.f16 %rs869,%rs865,%rs865,%rs772;
}
	// end inline asm
	// begin inline asm
	{.reg.b32         f;        
 .reg.b16         r;        
  mov.b16         r,%rs869;     
  cvt.f32.f16     f,r;      
  sqrt.approx.ftz.f32   f,f;  
  cvt.rn.f16.f32      r,f;  
  mov.b16         %rs873,r;     
}
	// end inline asm
	// begin inline asm
	{mul.f16 %rs875,%rs20,%rs869;
}
	// end inline asm
	// begin inline asm
	{fma.rn.f16 %rs878,%rs21,%rs873,%rs22;
}
	// end inline asm
	// begin inline asm
	{add.f16 %rs882,%rs875,%rs878;
}
	// end inline asm
	cvt.u64.u32 	%rd57, %r59;
	add.s64 	%rd58, %rd1, %rd57;
	ld.global.u8 	%rs886, [%rd58];
	// begin inline asm
	cvt.rp.f16.s16 %rs885, %rs886;
	// end inline asm
	// begin inline asm
	{mul.f16 %rs887,%rs885,%rs882;
}
	// end inline asm
	// begin inline asm
	cvt.rpi.s16.f16 %rs890, %rs887;
	// end inline asm
	st.global.u8 	[%rd58], %rs890;
	add.s32 	%r60, %r69, 3840;
	add.s16 	%rs893, %rs1011, -3;
	// begin inline asm
	cvt.rp.f16.s16 %rs892, %rs893;
	// end inline asm
	// begin inline asm
	{fma.rn.f16 %rs894,%rs892,%rs19,%rs35;
}
	// end inline asm
	// begin inline asm
	{fma.rn.f16 %rs898,%rs894,%rs894,%rs772;
}
	// end inline asm
	// begin inline asm
	{.reg.b32         f;        
 .reg.b16         r;        
  mov.b16         r,%rs898;     
  cvt.f32.f16     f,r;      
  sqrt.approx.ftz.f32   f,f;  
  cvt.rn.f16.f32      r,f;  
  mov.b16         %rs902,r;     
}
	// end inline asm
	// begin inline asm
	{mul.f16 %rs904,%rs20,%rs898;
}
	// end inline asm
	// begin inline asm
	{fma.rn.f16 %rs907,%rs21,%rs902,%rs22;
}
	// end inline asm
	// begin inline asm
	{add.f16 %rs911,%rs904,%rs907;
}
	// end inline asm
	cvt.u64.u32 	%rd59, %r69;
	add.s64 	%rd60, %rd1, %rd59;
	ld.global.u8 	%rs915, [%rd60];
	// begin inline asm
	cvt.rp.f16.s16 %rs914, %rs915;
	// end inline asm
	// begin inline asm
	{mul.f16 %rs916,%rs914,%rs911;
}
	// end inline asm
	// begin inline asm
	cvt.rpi.s16.f16 %rs919, %rs916;
	// end inline asm
	st.global.u8 	[%rd60], %rs919;
	add.s32 	%r61, %r69, 1280;
	add.s16 	%rs922, %rs1011, -2;
	// begin inline asm
	cvt.rp.f16.s16 %rs921, %rs922;
	// end inline asm
	// begin inline asm
	{fma.rn.f16 %rs923,%rs921,%rs19,%rs35;
}
	// end inline asm
	// begin inline asm
	{fma.rn.f16 %rs927,%rs923,%rs923,%rs772;
}
	// end inline asm
	// begin inline asm
	{.reg.b32         f;        
 .reg.b16         r;        
  mov.b16         r,%rs927;     
  cvt.f32.f16     f,r;      
  sqrt.approx.ftz.f32   f,f;  
  cvt.rn.f16.f32      r,f;  
  mov.b16         %rs931,r;     
}
	// end inline asm
	// begin inline asm
	{mul.f16 %rs933,%rs20,%rs927;
}
	// end inline asm
	// begin inline asm
	{fma.rn.f16 %rs936,%rs21,%rs931,%rs22;
}
	// end inline asm
	// begin inline asm
	{add.f16 %rs940,%rs933,%rs936;
}
	// end inline asm
	cvt.u64.u32 	%rd61, %r61;
	add.s64 	%rd62, %rd1, %rd61;
	ld.global.u8 	%rs944, [%rd62];
	// begin inline asm
	cvt.rp.f16.s16 %rs943, %rs944;
	// end inline asm
	// begin inline asm
	{mul.f16 %rs945,%rs943,%rs940;
}
	// end inline asm
	// begin inline asm
	cvt.rpi.s16.f16 %rs948, %rs945;
	// end inline asm
	st.global.u8 	[%rd62], %rs948;
	add.s32 	%r62, %r69, 2560;
	add.s16 	%rs951, %rs1011, -1;
	// begin inline asm
	cvt.rp.f16.s16 %rs950, %rs951;
	// end inline asm
	// begin inline asm
	{fma.rn.f16 %rs952,%rs950,%rs19,%rs35;
}
	// end inline asm
	// begin inline asm
	{fma.rn.f16 %rs956,%rs952,%rs952,%rs772;
}
	// end inline asm
	// begin inline asm
	{.reg.b32         f;        
 .reg.b16         r;        
  mov.b16         r,%rs956;     
  cvt.f32.f16     f,r;      
  sqrt.approx.ftz.f32   f,f;  
  cvt.rn.f16.f32      r,f;  
  mov.b16         %rs960,r;     
}
	// end inline asm
	// begin inline asm
	{mul.f16 %rs962,%rs20,%rs956;
}
	// end inline asm
	// begin inline asm
	{fma.rn.f16 %rs965,%rs21,%rs960,%rs22;
}
	// end inline asm
	// begin inline asm
	{add.f16 %rs969,%rs962,%rs965;
}
	// end inline asm
	cvt.u64.u32 	%rd63, %r62;
	add.s64 	%rd64, %rd1, %rd63;
	ld.global.u8 	%rs973, [%rd64];
	// begin inline asm
	cvt.rp.f16.s16 %rs972, %rs973;
	// end inline asm
	// begin inline asm
	{mul.f16 %rs974,%rs972,%rs969;
}
	// end inline asm
	// begin inline asm
	cvt.rpi.s16.f16 %rs977, %rs974;
	// end inline asm
	st.global.u8 	[%rd64], %rs977;
	// begin inline asm
	cvt.rp.f16.s16 %rs979, %rs1011;
	// end inline asm
	// begin inline asm
	{fma.rn.f16 %rs981,%rs979,%rs19,%rs35;
}
	// end inline asm
	// begin inline asm
	{fma.rn.f16 %rs985,%rs981,%rs981,%rs772;
}
	// end inline asm
	// begin inline asm
	{.reg.b32         f;        
 .reg.b16         r;        
  mov.b16         r,%rs985;     
  cvt.f32.f16     f,r;      
  sqrt.approx.ftz.f32   f,f;  
  cvt.rn.f16.f32      r,f;  
  mov.b16         %rs989,r;     
}
	// end inline asm
	// begin inline asm
	{mul.f16 %rs991,%rs20,%rs985;
}
	// end inline asm
	// begin inline asm
	{fma.rn.f16 %rs994,%rs21,%rs989,%rs22;
}
	// end inline asm
	// begin inline asm
	{add.f16 %rs998,%rs991,%rs994;
}
	// end inline asm
	cvt.u64.u32 	%rd65, %r60;
	add.s64 	%rd66, %rd1, %rd65;
	ld.global.u8 	%rs1002, [%rd66];
	// begin inline asm
	cvt.rp.f16.s16 %rs1001, %rs1002;
	// end inline asm
	// begin inline asm
	{mul.f16 %rs1003,%rs1001,%rs998;
}
	// end inline asm
	// begin inline asm
	cvt.rpi.s16.f16 %rs1006, %rs1003;
	// end inline asm
	st.global.u8 	[%rd66], %rs1006;
	add.s32 	%r70, %r70, 10240;
	add.s16 	%rs1011, %rs1011, 8;
	add.s32 	%r69, %r69, 10240;
	setp.ne.s32 	%p4, %r70, 158723;
	@%p4 bra 	$L__BB1_7;
	ret;

}
	// .globl	_Z7kernel3Ph
.visible .entry _Z7kernel3Ph(
	.param .u64 .ptr .align 1 _Z7kernel3Ph_param_0
)
{
	.reg .pred 	%p<2>;
	.reg .b16 	%rs<17>;
	.reg .b32 	%r<67>;
	.reg .b32 	%f<65>;
	.reg .b64 	%rd<7>;

	ld.param.u64 	%rd2, [_Z7kernel3Ph_param_0];
	cvta.to.global.u64 	%rd1, %rd2;
	mov.u32 	%r14, %ctaid.y;
	mov.u32 	%r15, %ntid.y;
	mov.u32 	%r16, %tid.y;
	mad.lo.s32 	%r17, %r14, %r15, %r16;
	mov.u32 	%r18, %ctaid.x;
	mov.u32 	%r19, %ntid.x;
	mov.u32 	%r20, %tid.x;
	mad.lo.s32 	%r21, %r18, %r19, %r20;
	shl.b32 	%r22, %r21, 2;
	sub.s32 	%r23, 640, %r22;
	mul.lo.s32 	%r1, %r23, %r23;
	sub.s32 	%r24, 639, %r22;
	mul.lo.s32 	%r2, %r24, %r24;
	sub.s32 	%r25, 638, %r22;
	mul.lo.s32 	%r3, %r25, %r25;
	sub.s32 	%r26, 637, %r22;
	mul.lo.s32 	%r4, %r26, %r26;
	mul.lo.s32 	%r65, %r17, -120;
	mad.lo.s32 	%r64, %r17, 153600, %r22;
	mov.b32 	%r66, 1280;
$L__BB2_1:
	add.s32 	%r27, %r64, 1280;
	cvt.u64.u32 	%rd3, %r64;
	add.s64 	%rd4, %rd1, %rd3;
	ld.global.u32 	%r28, [%rd4];
	bfe.u32 	%r29, %r28, 0, 8;
	cvt.u16.u32 	%rs1, %r29;
	and.b16  	%rs2, %rs1, 255;
	bfe.u32 	%r30, %r28, 8, 8;
	cvt.u16.u32 	%rs3, %r30;
	and.b16  	%rs4, %rs3, 255;
	bfe.u32 	%r31, %r28, 16, 8;
	cvt.u16.u32 	%rs5, %r31;
	and.b16  	%rs6, %rs5, 255;
	bfe.u32 	%r32, %r28, 24, 8;
	cvt.u16.u32 	%rs7, %r32;
	and.b16  	%rs8, %rs7, 255;
	add.s32 	%r33, %r65, 360;
	mul.lo.s32 	%r34, %r33, %r33;
	add.s32 	%r35, %r1, %r34;
	cvt.rn.f32.u32 	%f1, %r35;
	sqrt.rn.f32 	%f2, %f1;
	mul.f32 	%f3, %f1, 0f35904889;
	mul.f32 	%f4, %f2, 0f399BCDE3;
	sub.f32 	%f5, %f3, %f4;
	add.f32 	%f6, %f5, 0f3F8254B1;
	cvt.rn.f32.u16 	%f7, %rs2;
	mul.f32 	%f8, %f6, %f7;
	cvt.rzi.u32.f32 	%r36, %f8;
	add.s32 	%r37, %r2, %r34;
	cvt.rn.f32.u32 	%f9, %r37;
	sqrt.rn.f32 	%f10, %f9;
	mul.f32 	%f11, %f9, 0f35904889;
	mul.f32 	%f12, %f10, 0f399BCDE3;
	sub.f32 	%f13, %f11, %f12;
	add.f32 	%f14, %f13, 0f3F8254B1;
	cvt.rn.f32.u16 	%f15, %rs4;
	mul.f32 	%f16, %f14, %f15;
	cvt.rzi.u32.f32 	%r38, %f16;
	add.s32 	%r39, %r3, %r34;
	cvt.rn.f32.u32 	%f17, %r39;
	sqrt.rn.f32 	%f18, %f17;
	mul.f32 	%f19, %f17, 0f35904889;
	mul.f32 	%f20, %f18, 0f399BCDE3;
	sub.f32 	%f21, %f19, %f20;
	add.f32 	%f22, %f21, 0f3F8254B1;
	cvt.rn.f32.u16 	%f23, %rs6;
	mul.f32 	%f24, %f22, %f23;
	cvt.rzi.u32.f32 	%r40, %f24;
	add.s32 	%r41, %r4, %r34;
	cvt.rn.f32.u32 	%f25, %r41;
	sqrt.rn.f32 	%f26, %f25;
	mul.f32 	%f27, %f25, 0f35904889;
	mul.f32 	%f28, %f26, 0f399BCDE3;
	sub.f32 	%f29, %f27, %f28;
	add.f32 	%f30, %f29, 0f3F8254B1;
	cvt.rn.f32.u16 	%f31, %rs8;
	mul.f32 	%f32, %f30, %f31;
	cvt.rzi.u32.f32 	%r42, %f32;
	prmt.b32 	%r43, %r40, %r42, 0x3340U;
	prmt.b32 	%r44, %r36, %r38, 0x3340U;
	prmt.b32 	%r45, %r44, %r43, 0x5410U;
	st.global.u32 	[%rd4], %r45;
	cvt.u64.u32 	%rd5, %r27;
	add.s64 	%rd6, %rd1, %rd5;
	ld.global.u32 	%r46, [%rd6];
	bfe.u32 	%r47, %r46, 0, 8;
	cvt.u16.u32 	%rs9, %r47;
	and.b16  	%rs10, %rs9, 255;
	bfe.u32 	%r48, %r46, 8, 8;
	cvt.u16.u32 	%rs11, %r48;
	and.b16  	%rs12, %rs11, 255;
	bfe.u32 	%r49, %r46, 16, 8;
	cvt.u16.u32 	%rs13, %r49;
	and.b16  	%rs14, %rs13, 255;
	bfe.u32 	%r50, %r46, 24, 8;
	cvt.u16.u32 	%rs15, %r50;
	and.b16  	%rs16, %rs15, 255;
	add.s32 	%r51, %r65, 359;
	mul.lo.s32 	%r52, %r51, %r51;
	add.s32 	%r53, %r1, %r52;
	cvt.rn.f32.u32 	%f33, %r53;
	sqrt.rn.f32 	%f34, %f33;
	mul.f32 	%f35, %f33, 0f35904889;
	mul.f32 	%f36, %f34, 0f399BCDE3;
	sub.f32 	%f37, %f35, %f36;
	add.f32 	%f38, %f37, 0f3F8254B1;
	cvt.rn.f32.u16 	%f39, %rs10;
	mul.f32 	%f40, %f38, %f39;
	cvt.rzi.u32.f32 	%r54, %f40;
	add.s32 	%r55, %r2, %r52;
	cvt.rn.f32.u32 	%f41, %r55;
	sqrt.rn.f32 	%f42, %f41;
	mul.f32 	%f43, %f41, 0f35904889;
	mul.f32 	%f44, %f42, 0f399BCDE3;
	sub.f32 	%f45, %f43, %f44;
	add.f32 	%f46, %f45, 0f3F8254B1;
	cvt.rn.f32.u16 	%f47, %rs12;
	mul.f32 	%f48, %f46, %f47;
	cvt.rzi.u32.f32 	%r56, %f48;
	add.s32 	%r57, %r3, %r52;
	cvt.rn.f32.u32 	%f49, %r57;
	sqrt.rn.f32 	%f50, %f49;
	mul.f32 	%f51, %f49, 0f35904889;
	mul.f32 	%f52, %f50, 0f399BCDE3;
	sub.f32 	%f53, %f51, %f52;
	add.f32 	%f54, %f53, 0f3F8254B1;
	cvt.rn.f32.u16 	%f55, %rs14;
	mul.f32 	%f56, %f54, %f55;
	cvt.rzi.u32.f32 	%r58, %f56;
	add.s32 	%r59, %r4, %r52;
	cvt.rn.f32.u32 	%f57, %r59;
	sqrt.rn.f32 	%f58, %f57;
	mul.f32 	%f59, %f57, 0f35904889;
	mul.f32 	%f60, %f58, 0f399BCDE3;
	sub.f32 	%f61, %f59, %f60;
	add.f32 	%f62, %f61, 0f3F8254B1;
	cvt.rn.f32.u16 	%f63, %rs16;
	mul.f32 	%f64, %f62, %f63;
	cvt.rzi.u32.f32 	%r60, %f64;
	prmt.b32 	%r61, %r58, %r60, 0x3340U;
	prmt.b32 	%r62, %r54, %r56, 0x3340U;
	prmt.b32 	%r63, %r62, %r61, 0x5410U;
	st.global.u32 	[%rd6], %r63;
	add.s32 	%r66, %r66, 2560;
	add.s32 	%r65, %r65, -2;
	add.s32 	%r64, %r64, 2560;
	setp.ne.s32 	%p1, %r66, 154880;
	@%p1 bra 	$L__BB2_1;
	ret;

}


// ===== COMPILED SASS (sm_100) =====

	.target	sm_100

	.elftype	@"ET_EXEC"


//--------------------- .note.nv.tkinfo           --------------------------
	.section	.note.nv.tkinfo,"",@"SHT_NOTE"
	.sectionflags	@"SHF_NOTE_NV_TKINFO"
	.tkinfo
        /*0018*/ 	.word	0x00000002
        /*0030*/ 	.string	""
        /*0030*/ 	.string	"ptxas"
        /*0030*/ 	.string	"Cuda compilation tools, release 13.0, V13.0.88"
        /*0030*/ 	.string	"Build cuda_13.0.r13.0/compiler.36424714_0"
        /*0030*/ 	.string	"-arch sm_100 -m 64 "



//--------------------- .note.nv.cuinfo           --------------------------
	.section	.note.nv.cuinfo,"",@"SHT_NOTE"
	.sectionflags	@"SHF_NOTE_NV_CUINFO"
        /*0018*/ 	.short	0x0002
        /*001a*/ 	.short	0x0064
        /*001c*/ 	.short	0x0082
	.zero		2


//--------------------- .nv.info                  --------------------------
	.section	.nv.info,"",@"SHT_CUDA_INFO"
	.align	4


	//----- nvinfo : EIATTR_REGCOUNT
	.align		4
        /*0000*/ 	.byte	0x04, 0x2f
        /*0002*/ 	.short	(.L_1 - .L_0)
	.align		4
.L_0:
        /*0004*/ 	.word	index@(_Z7kernel1Ph)
        /*0008*/ 	.word	0x00000014


	//----- nvinfo : EIATTR_FRAME_SIZE
	.align		4
.L_1:
        /*000c*/ 	.byte	0x04, 0x11
        /*000e*/ 	.short	(.L_3 - .L_2)
	.align		4
.L_2:
        /*0010*/ 	.word	index@($__internal_1_$__cuda_sm20_sqrt_rn_f32_slowpath)
        /*0014*/ 	.word	0x00000000


	//----- nvinfo : EIATTR_FRAME_SIZE
	.align		4
.L_3:
        /*0018*/ 	.byte	0x04, 0x11
        /*001a*/ 	.short	(.L_5 - .L_4)
	.align		4
.L_4:
        /*001c*/ 	.word	index@(_Z7kernel1Ph)
        /*0020*/ 	.word	0x00000000


	//----- nvinfo : EIATTR_REGCOUNT
	.align		4
.L_5:
        /*0024*/ 	.byte	0x04, 0x2f
        /*0026*/ 	.short	(.L_7 - .L_6)
	.align		4
.L_6:
        /*0028*/ 	.word	index@(_Z7kernel2Ph)
        /*002c*/ 	.word	0x00000012


	//----- nvinfo : EIATTR_FRAME_SIZE
	.align		4
.L_7:
        /*0030*/ 	.byte	0x04, 0x11
        /*0032*/ 	.short	(.L_9 - .L_8)
	.align		4
.L_8:
        /*0034*/ 	.word	index@(_Z7kernel2Ph)
        /*0038*/ 	.word	0x00000000


	//----- nvinfo : EIATTR_REGCOUNT
	.align		4
.L_9:
        /*003c*/ 	.byte	0x04, 0x2f
        /*003e*/ 	.short	(.L_11 - .L_10)
	.align		4
.L_10:
        /*0040*/ 	.word	index@(_Z7kernel3Ph)
        /*0044*/ 	.word	0x00000019


	//----- nvinfo : EIATTR_FRAME_SIZE
	.align		4
.L_11:
        /*0048*/ 	.byte	0x04, 0x11
        /*004a*/ 	.short	(.L_13 - .L_12)
	.align		4
.L_12:
        /*004c*/ 	.word	index@($__internal_0_$__cuda_sm20_sqrt_rn_f32_slowpath)
        /*0050*/ 	.word	0x00000000


	//----- nvinfo : EIATTR_FRAME_SIZE
	.align		4
.L_13:
        /*0054*/ 	.byte	0x04, 0x11
        /*0056*/ 	.short	(.L_15 - .L_14)
	.align		4
.L_14:
        /*0058*/ 	.word	index@(_Z7kernel3Ph)
        /*005c*/ 	.word	0x00000000


	//----- nvinfo : EIATTR_MIN_STACK_SIZE
	.align		4
.L_15:
        /*0060*/ 	.byte	0x04, 0x12
        /*0062*/ 	.short	(.L_17 - .L_16)
	.align		4
.L_16:
        /*0064*/ 	.word	index@(_Z7kernel3Ph)
        /*0068*/ 	.word	0x00000000


	//----- nvinfo : EIATTR_MIN_STACK_SIZE
	.align		4
.L_17:
        /*006c*/ 	.byte	0x04, 0x12
        /*006e*/ 	.short	(.L_19 - .L_18)
	.align		4
.L_18:
        /*0070*/ 	.word	index@(_Z7kernel2Ph)
        /*0074*/ 	.word	0x00000000


	//----- nvinfo : EIATTR_MIN_STACK_SIZE
	.align		4
.L_19:
        /*0078*/ 	.byte	0x04, 0x12
        /*007a*/ 	.short	(.L_21 - .L_20)
	.align		4
.L_20:
        /*007c*/ 	.word	index@(_Z7kernel1Ph)
        /*0080*/ 	.word	0x00000000
.L_21:


//--------------------- .nv.compat                --------------------------
	.section	.nv.compat,"",@"SHT_CUDA_COMPAT_INFO"
	.align	4
        /*0000*/ 	.byte	0x02, 0x09, 0x00, 0x00, 0x02, 0x02, 0x01, 0x00, 0x02, 0x05, 0x05, 0x00, 0x03, 0x07, 0x01, 0x01
        /*0010*/ 	.byte	0x02, 0x03, 0x00, 0x00, 0x02, 0x06, 0x01, 0x00, 0x04, 0x0b, 0x08, 0x00, 0x01, 0x00, 0x00, 0x00
        /*0020*/ 	.byte	0x00, 0x00, 0x00, 0x00


//--------------------- .nv.info._Z7kernel3Ph     --------------------------
	.section	.nv.info._Z7kernel3Ph,"",@"SHT_CUDA_INFO"
	.sectionflags	@""
	.align	4


	//----- nvinfo : EIATTR_CUDA_API_VERSION
	.align		4
        /*0000*/ 	.byte	0x04, 0x37
        /*0002*/ 	.short	(.L_23 - .L_22)
.L_22:
        /*0004*/ 	.word	0x00000082


	//----- nvinfo : EIATTR_KPARAM_INFO
	.align		4
.L_23:
        /*0008*/ 	.byte	0x04, 0x17
        /*000a*/ 	.short	(.L_25 - .L_24)
.L_24:
        /*000c*/ 	.word	0x00000000
        /*0010*/ 	.short	0x0000
        /*0012*/ 	.short	0x0000
        /*0014*/ 	.byte	0x00, 0xf5, 0x21, 0x00


	//----- nvinfo : EIATTR_SPARSE_MMA_MASK
	.align		4
.L_25:
        /*0018*/ 	.byte	0x03, 0x50
        /*001a*/ 	.short	0x0000


	//----- nvinfo : EIATTR_MAXREG_COUNT
	.align		4
        /*001c*/ 	.byte	0x03, 0x1b
        /*001e*/ 	.short	0x00ff


	//----- nvinfo : EIATTR_MERCURY_ISA_VERSION
	.align		4
        /*0020*/ 	.byte	0x03, 0x5f
        /*0022*/ 	.short	0x0101


	//----- nvinfo : EIATTR_VRC_CTA_INIT_COUNT
	.align		4
        /*0024*/ 	.byte	0x02, 0x4a
	.zero		1
	.zero		1


	//----- nvinfo : EIATTR_EXIT_INSTR_OFFSETS
	.align		4
        /*0028*/ 	.byte	0x04, 0x1c
        /*002a*/ 	.short	(.L_27 - .L_26)


	//   ....[0]....
.L_26:
        /*002c*/ 	.word	0x00000e90


	//----- nvinfo : EIATTR_CRS_STACK_SIZE
	.align		4
.L_27:
        /*0030*/ 	.byte	0x04, 0x1e
        /*0032*/ 	.short	(.L_29 - .L_28)
.L_28:
        /*0034*/ 	.word	0x00000000


	//----- nvinfo : EIATTR_CBANK_PARAM_SIZE
	.align		4
.L_29:
        /*0038*/ 	.byte	0x03, 0x19
        /*003a*/ 	.short	0x0008


	//----- nvinfo : EIATTR_PARAM_CBANK
	.align		4
        /*003c*/ 	.byte	0x04, 0x0a
        /*003e*/ 	.short	(.L_31 - .L_30)
	.align		4
.L_30:
        /*0040*/ 	.word	index@(.nv.constant0._Z7kernel3Ph)
        /*0044*/ 	.short	0x0380
        /*0046*/ 	.short	0x0008


	//----- nvinfo : EIATTR_SW_WAR
	.align		4
.L_31:
        /*0048*/ 	.byte	0x04, 0x36
        /*004a*/ 	.short	(.L_33 - .L_32)
.L_32:
        /*004c*/ 	.word	0x00000008
.L_33:


//--------------------- .nv.info._Z7kernel2Ph     --------------------------
	.section	.nv.info._Z7kernel2Ph,"",@"SHT_CUDA_INFO"
	.sectionflags	@""
	.align	4


	//----- nvinfo : EIATTR_CUDA_API_VERSION
	.align		4
        /*0000*/ 	.byte	0x04, 0x37
        /*0002*/ 	.short	(.L_35 - .L_34)
.L_34:
        /*0004*/ 	.word	0x00000082


	//----- nvinfo : EIATTR_KPARAM_INFO
	.align		4
.L_35:
        /*0008*/ 	.byte	0x04, 0x17
        /*000a*/ 	.short	(.L_37 - .L_36)
.L_36:
        /*000c*/ 	.word	0x00000000
        /*0010*/ 	.short	0x0000
        /*0012*/ 	.short	0x0000
        /*0014*/ 	.byte	0x00, 0xf5, 0x21, 0x00


	//----- nvinfo : EIATTR_SPARSE_MMA_MASK
	.align		4
.L_37:
        /*0018*/ 	.byte	0x03, 0x50
        /*001a*/ 	.short	0x0000


	//----- nvinfo : EIATTR_MAXREG_COUNT
	.align		4
        /*001c*/ 	.byte	0x03, 0x1b
        /*001e*/ 	.short	0x00ff


	//----- nvinfo : EIATTR_MERCURY_ISA_VERSION
	.align		4
        /*0020*/ 	.byte	0x03, 0x5f
        /*0022*/ 	.short	0x0101


	//----- nvinfo : EIATTR_VRC_CTA_INIT_COUNT
	.align		4
        /*0024*/ 	.byte	0x02, 0x4a
	.zero		1
	.zero		1


	//----- nvinfo : EIATTR_EXIT_INSTR_OFFSETS
	.align		4
        /*0028*/ 	.byte	0x04, 0x1c
        /*002a*/ 	.short	(.L_39 - .L_38)


	//   ....[0]....
.L_38:
        /*002c*/ 	.word	0x00002650


	//----- nvinfo : EIATTR_CBANK_PARAM_SIZE
	.align		4
.L_39:
        /*0030*/ 	.byte	0x03, 0x19
        /*0032*/ 	.short	0x0008


	//----- nvinfo : EIATTR_PARAM_CBANK
	.align		4
        /*0034*/ 	.byte	0x04, 0x0a
        /*0036*/ 	.short	(.L_41 - .L_40)
	.align		4
.L_40:
        /*0038*/ 	.word	index@(.nv.constant0._Z7kernel2Ph)
        /*003c*/ 	.short	0x0380
        /*003e*/ 	.short	0x0008


	//----- nvinfo : EIATTR_SW_WAR
	.align		4
.L_41:
        /*0040*/ 	.byte	0x04, 0x36
        /*0042*/ 	.short	(.L_43 - .L_42)
.L_42:
        /*0044*/ 	.word	0x00000008
.L_43:


//--------------------- .nv.info._Z7kernel1Ph     --------------------------
	.section	.nv.info._Z7kernel1Ph,"",@"SHT_CUDA_INFO"
	.sectionflags	@""
	.align	4


	//----- nvinfo : EIATTR_CUDA_API_VERSION
	.align		4
        /*0000*/ 	.byte	0x04, 0x37
        /*0002*/ 	.short	(.L_45 - .L_44)
.L_44:
        /*0004*/ 	.word	0x00000082


	//----- nvinfo : EIATTR_KPARAM_INFO
	.align		4
.L_45:
        /*0008*/ 	.byte	0x04, 0x17
        /*000a*/ 	.short	(.L_47 - .L_46)
.L_46:
        /*000c*/ 	.word	0x00000000
        /*0010*/ 	.short	0x0000
        /*0012*/ 	.short	0x0000
        /*0014*/ 	.byte	0x00, 0xf5, 0x21, 0x00


	//----- nvinfo : EIATTR_SPARSE_MMA_MASK
	.align		4
.L_47:
        /*0018*/ 	.byte	0x03, 0x50
        /*001a*/ 	.short	0x0000


	//----- nvinfo : EIATTR_MAXREG_COUNT
	.align		4
        /*001c*/ 	.byte	0x03, 0x1b
        /*001e*/ 	.short	0x00ff


	//----- nvinfo : EIATTR_MERCURY_ISA_VERSION
	.align		4
        /*0020*/ 	.byte	0x03, 0x5f
        /*0022*/ 	.short	0x0101


	//----- nvinfo : EIATTR_VRC_CTA_INIT_COUNT
	.align		4
        /*0024*/ 	.byte	0x02, 0x4a
	.zero		1
	.zero		1


	//----- nvinfo : EIATTR_EXIT_INSTR_OFFSETS
	.align		4
        /*0028*/ 	.byte	0x04, 0x1c
        /*002a*/ 	.short	(.L_49 - .L_48)


	//   ....[0]....
.L_48:
        /*002c*/ 	.word	0x00000fa0


	//----- nvinfo : EIATTR_CRS_STACK_SIZE
	.align		4
.L_49:
        /*0030*/ 	.byte	0x04, 0x1e
        /*0032*/ 	.short	(.L_51 - .L_50)
.L_50:
        /*0034*/ 	.word	0x00000000


	//----- nvinfo : EIATTR_CBANK_PARAM_SIZE
	.align		4
.L_51:
        /*0038*/ 	.byte	0x03, 0x19
        /*003a*/ 	.short	0x0008


	//----- nvinfo : EIATTR_PARAM_CBANK
	.align		4
        /*003c*/ 	.byte	0x04, 0x0a
        /*003e*/ 	.short	(.L_53 - .L_52)
	.align		4
.L_52:
        /*0040*/ 	.word	index@(.nv.constant0._Z7kernel1Ph)
        /*0044*/ 	.short	0x0380
        /*0046*/ 	.short	0x0008


	//----- nvinfo : EIATTR_SW_WAR
	.align		4
.L_53:
        /*0048*/ 	.byte	0x04, 0x36
        /*004a*/ 	.short	(.L_55 - .L_54)
.L_54:
        /*004c*/ 	.word	0x00000008
.L_55:


//--------------------- .nv.callgraph             --------------------------
	.section	.nv.callgraph,"",@"SHT_CUDA_CALLGRAPH"
	.align	4
	.sectionentsize	8
	.align		4
        /*0000*/ 	.word	0x00000000
	.align		4
        /*0004*/ 	.word	0xffffffff
	.align		4
        /*0008*/ 	.word	0x00000000
	.align		4
        /*000c*/ 	.word	0xfffffffe
	.align		4
        /*0010*/ 	.word	0x00000000
	.align		4
        /*0014*/ 	.word	0xfffffffd
	.align		4
        /*0018*/ 	.word	0x00000000
	.align		4
        /*001c*/ 	.word	0xfffffffc


//--------------------- .text._Z7kernel3Ph        --------------------------
	.section	.text._Z7kernel3Ph,"ax",@progbits
	.align	128
        .global         _Z7kernel3Ph
        .type           _Z7kernel3Ph,@function
        .size           _Z7kernel3Ph,(.L_x_62 - _Z7kernel3Ph)
        .other          _Z7kernel3Ph,@"STO_CUDA_ENTRY STV_DEFAULT"
_Z7kernel3Ph:
.text._Z7kernel3Ph:
[----:B------:R-:W-:Y:S01]  /*0000*/  LDC R1, c[0x0][0x37c] ;  /* 0x0000df00ff017b82 */ /* 0x000fe20000000800 */
[----:B------:R-:W0:Y:S07]  /*0010*/  S2R R3, SR_TID.X ;  /* 0x0000000000037919 */ /* 0x000e2e0000002100 */
[----:B------:R-:W1:Y:S01]  /*0020*/  LDC R9, c[0x0][0x364] ;  /* 0x0000d900ff097b82 */ /* 0x000e620000000800 */
[----:B------:R-:W2:Y:S01]  /*0030*/  LDCU.64 UR6, c[0x0][0x358] ;  /* 0x00006b00ff0677ac */ /* 0x000ea20008000a00 */
[----:B------:R-:W1:Y:S01]  /*0040*/  S2R R2, SR_TID.Y ;  /* 0x0000000000027919 */ /* 0x000e620000002200 */
[----:B------:R-:W3:Y:S05]  /*0050*/  LDCU.64 UR8, c[0x0][0x380] ;  /* 0x00007000ff0877ac */ /* 0x000eea0008000a00 */
[----:B------:R-:W0:Y:S08]  /*0060*/  S2UR UR5, SR_CTAID.X ;  /* 0x00000000000579c3 */ /* 0x000e300000002500 */
[----:B------:R-:W0:Y:S08]  /*0070*/  LDC R0, c[0x0][0x360] ;  /* 0x0000d800ff007b82 */ /* 0x000e300000000800 */
[----:B------:R-:W1:Y:S01]  /*0080*/  S2UR UR4, SR_CTAID.Y ;  /* 0x00000000000479c3 */ /* 0x000e620000002600 */
[----:B0-----:R-:W-:-:S05]  /*0090*/  IMAD R0, R0, UR5, R3 ;  /* 0x0000000500007c24 */ /* 0x001fca000f8e0203 */
[----:B------:R-:W-:Y:S01]  /*00a0*/  SHF.L.U32 R0, R0, 0x2, RZ ;  /* 0x0000000200007819 */ /* 0x000fe200000006ff */
[----:B-1----:R-:W-:-:S03]  /*00b0*/  IMAD R9, R9, UR4, R2 ;  /* 0x0000000409097c24 */ /* 0x002fc6000f8e0202 */
[C---:B------:R-:W-:Y:S01]  /*00c0*/  IADD3 R10, PT, PT, -R0.reuse, 0x280, RZ ;  /* 0x00000280000a7810 */ /* 0x040fe20007ffe1ff */
[----:B------:R-:W-:Y:S01]  /*00d0*/  UMOV UR4, 0x500 ;  /* 0x0000050000047882 */ /* 0x000fe20000000000 */
[C---:B------:R-:W-:Y:S01]  /*00e0*/  IADD3 R11, PT, PT, -R0.reuse, 0x27f, RZ ;  /* 0x0000027f000b7810 */ /* 0x040fe20007ffe1ff */
[C---:B------:R-:W-:Y:S01]  /*00f0*/  IMAD R8, R9.reuse, 0x25800, R0 ;  /* 0x0002580009087824 */ /* 0x040fe200078e0200 */
[C---:B------:R-:W-:Y:S01]  /*0100*/  IADD3 R12, PT, PT, -R0.reuse, 0x27e, RZ ;  /* 0x0000027e000c7810 */ /* 0x040fe20007ffe1ff */
[----:B------:R-:W-:Y:S01]  /*0110*/  IMAD R9, R9, -0x78, RZ ;  /* 0xffffff8809097824 */ /* 0x000fe200078e02ff */
[----:B------:R-:W-:Y:S01]  /*0120*/  IADD3 R13, PT, PT, -R0, 0x27d, RZ ;  /* 0x0000027d000d7810 */ /* 0x000fe20007ffe1ff */
[----:B------:R-:W-:Y:S02]  /*0130*/  IMAD R10, R10, R10, RZ ;  /* 0x0000000a0a0a7224 */ /* 0x000fe400078e02ff */
[----:B------:R-:W-:Y:S02]  /*0140*/  IMAD R11, R11, R11, RZ ;  /* 0x0000000b0b0b7224 */ /* 0x000fe400078e02ff */
[----:B------:R-:W-:-:S02]  /*0150*/  IMAD R12, R12, R12, RZ ;  /* 0x0000000c0c0c7224 */ /* 0x000fc400078e02ff */
[----:B--23--:R-:W-:-:S07]  /*0160*/  IMAD R13, R13, R13, RZ ;  /* 0x0000000d0d0d7224 */ /* 0x00cfce00078e02ff */
.L_x_25:
[----:B------:R-:W-:-:S04]  /*0170*/  IADD3 R2, P0, PT, R8, UR8, RZ ;  /* 0x0000000808027c10 */ /* 0x000fc8000ff1e0ff */
[----:B0-----:R-:W-:-:S05]  /*0180*/  IADD3.X R3, PT, PT, RZ, UR9, RZ, P0, !PT ;  /* 0x00000009ff037c10 */ /* 0x001fca00087fe4ff */
[----:B------:R-:W2:Y:S01]  /*0190*/  LDG.E R16, desc[UR6][R2.64] ;  /* 0x0000000602107981 */ /* 0x000ea2000c1e1900 */
[----:B------:R-:W-:Y:S01]  /*01a0*/  IADD3 R4, PT, PT, R9, 0x168, RZ ;  /* 0x0000016809047810 */ /* 0x000fe20007ffe0ff */
[----:B------:R-:W-:Y:S04]  /*01b0*/  BSSY.RECONVERGENT B0, `(.L_x_0) ;  /* 0x0000014000007945 */ /* 0x000fe80003800200 */
[----:B------:R-:W-:-:S05]  /*01c0*/  IMAD R4, R4, R4, RZ ;  /* 0x0000000404047224 */ /* 0x000fca00078e02ff */
[----:B------:R-:W-:-:S04]  /*01d0*/  IADD3 R0, PT, PT, R10, R4, RZ ;  /* 0x000000040a007210 */ /* 0x000fc80007ffe0ff */
[----:B------:R-:W-:-:S04]  /*01e0*/  I2FP.F32.U32 R0, R0 ;  /* 0x0000000000007245 */ /* 0x000fc80000201000 */
[----:B------:R0:W1:Y:S01]  /*01f0*/  MUFU.RSQ R7, R0 ;  /* 0x0000000000077308 */ /* 0x0000620000001400 */
[----:B------:R-:W-:-:S05]  /*0200*/  VIADD R5, R0, 0xf3000000 ;  /* 0xf300000000057836 */ /* 0x000fca0000000000 */
[----:B------:R-:W-:Y:S02]  /*0210*/  ISETP.GT.U32.AND P0, PT, R5, 0x727fffff, PT ;  /* 0x727fffff0500780c */ /* 0x000fe40003f04070 */
[----:B------:R-:W-:Y:S02]  /*0220*/  IADD3 R5, PT, PT, R8, 0x500, RZ ;  /* 0x0000050008057810 */ /* 0x000fe40007ffe0ff */
[C---:B--2---:R-:W-:Y:S02]  /*0230*/  PRMT R22, R16.reuse, 0x7770, RZ ;  /* 0x0000777010167816 */ /* 0x044fe400000000ff */
[C---:B------:R-:W-:Y:S02]  /*0240*/  PRMT R19, R16.reuse, 0x7771, RZ ;  /* 0x0000777110137816 */ /* 0x040fe400000000ff */
[C---:B------:R-:W-:Y:S02]  /*0250*/  PRMT R15, R16.reuse, 0x7772, RZ ;  /* 0x00007772100f7816 */ /* 0x040fe400000000ff */
[----:B------:R-:W-:-:S03]  /*0260*/  PRMT R16, R16, 0x7773, RZ ;  /* 0x0000777310107816 */ /* 0x000fc600000000ff */
[----:B01----:R-:W-:Y:S05]  /*0270*/  @!P0 BRA `(.L_x_1) ;  /* 0x00000000000c8947 */ /* 0x003fea0003800000 */
[----:B------:R-:W-:-:S07]  /*0280*/  MOV R6, 0x2a0 ;  /* 0x000002a000067802 */ /* 0x000fce0000000f00 */
[----:B------:R-:W-:Y:S05]  /*0290*/  CALL.REL.NOINC `($__internal_0_$__cuda_sm20_sqrt_rn_f32_slowpath) ;  /* 0x0000000c00007944 */ /* 0x000fea0003c00000 */
[----:B------:R-:W-:Y:S05]  /*02a0*/  BRA `(.L_x_2) ;  /* 0x0000000000107947 */ /* 0x000fea0003800000 */
.L_x_1:
[----:B------:R-:W-:Y:S01]  /*02b0*/  FMUL.FTZ R17, R0, R7 ;  /* 0x0000000700117220 */ /* 0x000fe20000410000 */
[----:B------:R-:W-:-:S03]  /*02c0*/  FMUL.FTZ R7, R7, 0.5 ;  /* 0x3f00000007077820 */ /* 0x000fc60000410000 */
[----:B------:R-:W-:-:S04]  /*02d0*/  FFMA R6, -R17, R17, R0 ;  /* 0x0000001111067223 */ /* 0x000fc80000000100 */
[----:B------:R-:W-:-:S07]  /*02e0*/  FFMA R17, R6, R7, R17 ;  /* 0x0000000706117223 */ /* 0x000fce0000000011 */
.L_x_2:
[----:B------:R-:W-:Y:S05]  /*02f0*/  BSYNC.RECONVERGENT B0 ;  /* 0x0000000000007941 */ /* 0x000fea0003800200 */
.L_x_0:
[----:B------:R-:W-:Y:S01]  /*0300*/  FMUL R17, R17, 0.00029717301367782056332 ;  /* 0x399bcde311117820 */ /* 0x000fe20000400000 */
[----:B------:R-:W-:Y:S01]  /*0310*/  IADD3 R7, PT, PT, R11, R4, RZ ;  /* 0x000000040b077210 */ /* 0x000fe20007ffe0ff */
[----:B------:R-:W-:Y:S01]  /*0320*/  BSSY.RECONVERGENT B0, `(.L_x_3) ;  /* 0x0000013000007945 */ /* 0x000fe20003800200 */
[----:B------:R-:W-:Y:S01]  /*0330*/  LOP3.LUT R6, R22, 0xffff, RZ, 0xc0, !PT ;  /* 0x0000ffff16067812 */ /* 0x000fe200078ec0ff */
[----:B------:R-:W-:Y:S01]  /*0340*/  FFMA R17, R0, 1.0749946568466839381e-06, -R17 ;  /* 0x3590488900117823 */ /* 0x000fe20000000811 */
[----:B------:R-:W-:Y:S02]  /*0350*/  I2FP.F32.U32 R0, R7 ;  /* 0x0000000700007245 */ /* 0x000fe40000201000 */
[----:B------:R-:W-:Y:S01]  /*0360*/  I2FP.F32.U32 R6, R6 ;  /* 0x0000000600067245 */ /* 0x000fe20000201000 */
[----:B------:R-:W-:Y:S01]  /*0370*/  FADD R17, R17, 1.0182095766067504883 ;  /* 0x3f8254b111117421 */ /* 0x000fe20000000000 */
[----:B------:R-:W-:Y:S01]  /*0380*/  IADD3 R7, PT, PT, R0, -0xd000000, RZ ;  /* 0xf300000000077810 */ /* 0x000fe20007ffe0ff */
[----:B------:R0:W1:Y:S02]  /*0390*/  MUFU.RSQ R21, R0 ;  /* 0x0000000000157308 */ /* 0x0000640000001400 */
[----:B------:R-:W-:Y:S01]  /*03a0*/  FMUL R6, R17, R6 ;  /* 0x0000000611067220 */ /* 0x000fe20000400000 */
[----:B------:R-:W-:-:S05]  /*03b0*/  ISETP.GT.U32.AND P0, PT, R7, 0x727fffff, PT ;  /* 0x727fffff0700780c */ /* 0x000fca0003f04070 */
[----:B------:R0:W2:Y:S08]  /*03c0*/  F2I.U32.TRUNC.NTZ R22, R6 ;  /* 0x0000000600167305 */ /* 0x0000b0000020f000 */
[----:B------:R-:W-:Y:S05]  /*03d0*/  @!P0 BRA `(.L_x_4) ;  /* 0x00000000000c8947 */ /* 0x000fea0003800000 */
[----:B0-----:R-:W-:-:S07]  /*03e0*/  MOV R6, 0x400 ;  /* 0x0000040000067802 */ /* 0x001fce0000000f00 */
[----:B-12---:R-:W-:Y:S05]  /*03f0*/  CALL.REL.NOINC `($__internal_0_$__cuda_sm20_sqrt_rn_f32_slowpath) ;  /* 0x0000000800a87944 */ /* 0x006fea0003c00000 */
[----:B------:R-:W-:Y:S05]  /*0400*/  BRA `(.L_x_5) ;  /* 0x0000000000107947 */ /* 0x000fea0003800000 */
.L_x_4:
[----:B-1----:R-:W-:Y:S01]  /*0410*/  FMUL.FTZ R17, R0, R21 ;  /* 0x0000001500117220 */ /* 0x002fe20000410000 */
[----:B------:R-:W-:-:S03]  /*0420*/  FMUL.FTZ R7, R21, 0.5 ;  /* 0x3f00000015077820 */ /* 0x000fc60000410000 */
[----:B0-----:R-:W-:-:S04]  /*0430*/  FFMA R6, -R17, R17, R0 ;  /* 0x0000001111067223 */ /* 0x001fc80000000100 */
[----:B------:R-:W-:-:S07]  /*0440*/  FFMA R17, R6, R7, R17 ;  /* 0x0000000706117223 */ /* 0x000fce0000000011 */
.L_x_5:
[----:B------:R-:W-:Y:S05]  /*0450*/  BSYNC.RECONVERGENT B0 ;  /* 0x0000000000007941 */ /* 0x000fea0003800200 */
.L_x_3:
[----:B------:R-:W-:Y:S01]  /*0460*/  FMUL R17, R17, 0.00029717301367782056332 ;  /* 0x399bcde311117820 */ /* 0x000fe20000400000 */
[----:B------:R-:W-:Y:S01]  /*0470*/  IMAD.IADD R7, R12, 0x1, R4 ;  /* 0x000000010c077824 */ /* 0x000fe200078e0204 */
[----:B------:R-:W-:Y:S01]  /*0480*/  LOP3.LUT R6, R19, 0xffff, RZ, 0xc0, !PT ;  /* 0x0000ffff13067812 */ /* 0x000fe200078ec0ff */
[----:B------:R-:W-:Y:S01]  /*0490*/  BSSY.RECONVERGENT B0, `(.L_x_6) ;  /* 0x0000012000007945 */ /* 0x000fe20003800200 */
[----:B------:R-:W-:Y:S02]  /*04a0*/  FFMA R17, R0, 1.0749946568466839381e-06, -R17 ;  /* 0x3590488900117823 */ /* 0x000fe40000000811 */
[----:B------:R-:W-:Y:S02]  /*04b0*/  I2FP.F32.U32 R0, R7 ;  /* 0x0000000700007245 */ /* 0x000fe40000201000 */
[----:B------:R-:W-:Y:S01]  /*04c0*/  I2FP.F32.U32 R6, R6 ;  /* 0x0000000600067245 */ /* 0x000fe20000201000 */
[----:B------:R-:W-:Y:S01]  /*04d0*/  FADD R17, R17, 1.0182095766067504883 ;  /* 0x3f8254b111117421 */ /* 0x000fe20000000000 */
[----:B------:R-:W-:Y:S01]  /*04e0*/  IADD3 R7, PT, PT, R0, -0xd000000, RZ ;  /* 0xf300000000077810 */ /* 0x000fe20007ffe0ff */
[----:B------:R0:W1:Y:S02]  /*04f0*/  MUFU.RSQ R21, R0 ;  /* 0x0000000000157308 */ /* 0x0000640000001400 */
[----:B------:R-:W-:Y:S01]  /*0500*/  FMUL R6, R17, R6 ;  /* 0x0000000611067220 */ /* 0x000fe20000400000 */
[----:B------:R-:W-:-:S05]  /*0510*/  ISETP.GT.U32.AND P0, PT, R7, 0x727fffff, PT ;  /* 0x727fffff0700780c */ /* 0x000fca0003f04070 */
[----:B------:R0:W3:Y:S08]  /*0520*/  F2I.U32.TRUNC.NTZ R19, R6 ;  /* 0x0000000600137305 */ /* 0x0000f0000020f000 */
[----:B------:R-:W-:Y:S05]  /*0530*/  @!P0 BRA `(.L_x_7) ;  /* 0x00000000000c8947 */ /* 0x000fea0003800000 */
[----:B0-----:R-:W-:-:S07]  /*0540*/  MOV R6, 0x560 ;  /* 0x0000056000067802 */ /* 0x001fce0000000f00 */
[----:B-123--:R-:W-:Y:S05]  /*0550*/  CALL.REL.NOINC `($__internal_0_$__cuda_sm20_sqrt_rn_f32_slowpath) ;  /* 0x0000000800507944 */ /* 0x00efea0003c00000 */
[----:B------:R-:W-:Y:S05]  /*0560*/  BRA `(.L_x_8) ;  /* 0x0000000000107947 */ /* 0x000fea0003800000 */
.L_x_7:
[----:B-1----:R-:W-:Y:S01]  /*0570*/  FMUL.FTZ R17, R0, R21 ;  /* 0x0000001500117220 */ /* 0x002fe20000410000 */
[----:B------:R-:W-:-:S03]  /*0580*/  FMUL.FTZ R7, R21, 0.5 ;  /* 0x3f00000015077820 */ /* 0x000fc60000410000 */
[----:B0-----:R-:W-:-:S04]  /*0590*/  FFMA R6, -R17, R17, R0 ;  /* 0x0000001111067223 */ /* 0x001fc80000000100 */
[----:B------:R-:W-:-:S07]  /*05a0*/  FFMA R17, R6, R7, R17 ;  /* 0x0000000706117223 */ /* 0x000fce0000000011 */
.L_x_8:
[----:B------:R-:W-:Y:S05]  /*05b0*/  BSYNC.RECONVERGENT B0 ;  /* 0x0000000000007941 */ /* 0x000fea0003800200 */
.L_x_6:
        /* <DEDUP_REMOVED lines=12> */
[----:B------:R0:W4:Y:S08]  /*0680*/  F2I.U32.TRUNC.NTZ R15, R4 ;  /* 0x00000004000f7305 */ /* 0x000130000020f000 */
[----:B------:R-:W-:Y:S05]  /*0690*/  @!P0 BRA `(.L_x_10) ;  /* 0x00000000000c8947 */ /* 0x000fea0003800000 */
[----:B------:R-:W-:-:S07]  /*06a0*/  MOV R6, 0x6c0 ;  /* 0x000006c000067802 */ /* 0x000fce0000000f00 */
[----:B01234-:R-:W-:Y:S05]  /*06b0*/  CALL.REL.NOINC `($__internal_0_$__cuda_sm20_sqrt_rn_f32_slowpath) ;  /* 0x0000000400f87944 */ /* 0x01ffea0003c00000 */
[----:B------:R-:W-:Y:S05]  /*06c0*/  BRA `(.L_x_11) ;  /* 0x0000000000107947 */ /* 0x000fea0003800000 */
.L_x_10:
[----:B-1----:R-:W-:Y:S01]  /*06d0*/  FMUL.FTZ R17, R0, R7 ;  /* 0x0000000700117220 */ /* 0x002fe20000410000 */
[----:B------:R-:W-:-:S03]  /*06e0*/  FMUL.FTZ R6, R7, 0.5 ;  /* 0x3f00000007067820 */ /* 0x000fc60000410000 */
[----:B0-----:R-:W-:-:S04]  /*06f0*/  FFMA R4, -R17, R17, R0 ;  /* 0x0000001111047223 */ /* 0x001fc80000000100 */
[----:B------:R-:W-:-:S07]  /*0700*/  FFMA R17, R4, R6, R17 ;  /* 0x0000000604117223 */ /* 0x000fce0000000011 */
.L_x_11:
[----:B------:R-:W-:Y:S05]  /*0710*/  BSYNC.RECONVERGENT B0 ;  /* 0x0000000000007941 */ /* 0x000fea0003800200 */
.L_x_9:
[----:B------:R-:W-:Y:S01]  /*0720*/  FMUL R17, R17, 0.00029717301367782056332 ;  /* 0x399bcde311117820 */ /* 0x000fe20000400000 */
[----:B------:R-:W-:Y:S02]  /*0730*/  LOP3.LUT R16, R16, 0xffff, RZ, 0xc0, !PT ;  /* 0x0000ffff10107812 */ /* 0x000fe400078ec0ff */
[----:B--23--:R-:W-:Y:S01]  /*0740*/  PRMT R22, R22, 0x3340, R19 ;  /* 0x0000334016167816 */ /* 0x00cfe20000000013 */
[----:B------:R-:W-:Y:S01]  /*0750*/  FFMA R17, R0, 1.0749946568466839381e-06, -R17 ;  /* 0x3590488900117823 */ /* 0x000fe20000000811 */
[----:B------:R-:W-:Y:S02]  /*0760*/  I2FP.F32.U32 R0, R16 ;  /* 0x0000001000007245 */ /* 0x000fe40000201000 */
[----:B------:R-:W-:Y:S01]  /*0770*/  IADD3 R4, P0, PT, R5, UR8, RZ ;  /* 0x0000000805047c10 */ /* 0x000fe2000ff1e0ff */
[----:B------:R-:W-:-:S03]  /*0780*/  FADD R17, R17, 1.0182095766067504883 ;  /* 0x3f8254b111117421 */ /* 0x000fc60000000000 */
[----:B------:R-:W-:Y:S01]  /*0790*/  IADD3.X R5, PT, PT, RZ, UR9, RZ, P0, !PT ;  /* 0x00000009ff057c10 */ /* 0x000fe200087fe4ff */
[----:B------:R-:W-:-:S06]  /*07a0*/  FMUL R0, R17, R0 ;  /* 0x0000000011007220 */ /* 0x000fcc0000400000 */
[----:B------:R-:W4:Y:S02]  /*07b0*/  F2I.U32.TRUNC.NTZ R0, R0 ;  /* 0x0000000000007305 */ /* 0x000f24000020f000 */
[----:B----4-:R-:W-:-:S04]  /*07c0*/  PRMT R15, R15, 0x3340, R0 ;  /* 0x000033400f0f7816 */ /* 0x010fc80000000000 */
[----:B------:R-:W-:-:S05]  /*07d0*/  PRMT R7, R22, 0x5410, R15 ;  /* 0x0000541016077816 */ /* 0x000fca000000000f */
[----:B------:R0:W-:Y:S04]  /*07e0*/  STG.E desc[UR6][R2.64], R7 ;  /* 0x0000000702007986 */ /* 0x0001e8000c101906 */
[----:B------:R-:W2:Y:S01]  /*07f0*/  LDG.E R6, desc[UR6][R4.64] ;  /* 0x0000000604067981 */ /* 0x000ea2000c1e1900 */
[----:B------:R-:W-:Y:S01]  /*0800*/  VIADD R15, R9, 0x167 ;  /* 0x00000167090f7836 */ /* 0x000fe20000000000 */
[----:B------:R-:W-:Y:S03]  /*0810*/  BSSY.RECONVERGENT B0, `(.L_x_12) ;  /* 0x0000013000007945 */ /* 0x000fe60003800200 */
[----:B------:R-:W-:-:S05]  /*0820*/  IMAD R15, R15, R15, RZ ;  /* 0x0000000f0f0f7224 */ /* 0x000fca00078e02ff */
[----:B------:R-:W-:-:S04]  /*0830*/  IADD3 R14, PT, PT, R10, R15, RZ ;  /* 0x0000000f0a0e7210 */ /* 0x000fc80007ffe0ff */
[----:B------:R-:W-:-:S04]  /*0840*/  I2FP.F32.U32 R0, R14 ;  /* 0x0000000e00007245 */ /* 0x000fc80000201000 */
[----:B------:R-:W-:Y:S01]  /*0850*/  IADD3 R14, PT, PT, R0, -0xd000000, RZ ;  /* 0xf3000000000e7810 */ /* 0x000fe20007ffe0ff */
[----:B------:R1:W3:Y:S03]  /*0860*/  MUFU.RSQ R21, R0 ;  /* 0x0000000000157308 */ /* 0x0002e60000001400 */
[----:B------:R-:W-:Y:S02]  /*0870*/  ISETP.GT.U32.AND P0, PT, R14, 0x727fffff, PT ;  /* 0x727fffff0e00780c */ /* 0x000fe40003f04070 */
[C---:B--2---:R-:W-:Y:S02]  /*0880*/  PRMT R16, R6.reuse, 0x7770, RZ ;  /* 0x0000777006107816 */ /* 0x044fe400000000ff */
[C---:B------:R-:W-:Y:S02]  /*0890*/  PRMT R19, R6.reuse, 0x7771, RZ ;  /* 0x0000777106137816 */ /* 0x040fe400000000ff */
[----:B0-----:R-:W-:-:S02]  /*08a0*/  PRMT R3, R6, 0x7772, RZ ;  /* 0x0000777206037816 */ /* 0x001fc400000000ff */
[----:B------:R-:W-:-:S05]  /*08b0*/  PRMT R2, R6, 0x7773, RZ ;  /* 0x0000777306027816 */ /* 0x000fca00000000ff */
[----:B-1-3--:R-:W-:Y:S05]  /*08c0*/  @!P0 BRA `(.L_x_13) ;  /* 0x00000000000c8947 */ /* 0x00afea0003800000 */
[----:B------:R-:W-:-:S07]  /*08d0*/  MOV R6, 0x8f0 ;  /* 0x000008f000067802 */ /* 0x000fce0000000f00 */
[----:B------:R-:W-:Y:S05]  /*08e0*/  CALL.REL.NOINC `($__internal_0_$__cuda_sm20_sqrt_rn_f32_slowpath) ;  /* 0x00000004006c7944 */ /* 0x000fea0003c00000 */
[----:B------:R-:W-:Y:S05]  /*08f0*/  BRA `(.L_x_14) ;  /* 0x0000000000107947 */ /* 0x000fea0003800000 */
.L_x_13:
[----:B------:R-:W-:Y:S01]  /*0900*/  FMUL.FTZ R17, R0, R21 ;  /* 0x0000001500117220 */ /* 0x000fe20000410000 */
[----:B------:R-:W-:-:S03]  /*0910*/  FMUL.FTZ R7, R21, 0.5 ;  /* 0x3f00000015077820 */ /* 0x000fc60000410000 */
[----:B------:R-:W-:-:S04]  /*0920*/  FFMA R6, -R17, R17, R0 ;  /* 0x0000001111067223 */ /* 0x000fc80000000100 */
[----:B------:R-:W-:-:S07]  /*0930*/  FFMA R17, R6, R7, R17 ;  /* 0x0000000706117223 */ /* 0x000fce0000000011 */
.L_x_14:
[----:B------:R-:W-:Y:S05]  /*0940*/  BSYNC.RECONVERGENT B0 ;  /* 0x0000000000007941 */ /* 0x000fea0003800200 */
.L_x_12:
        /* <DEDUP_REMOVED lines=17> */
.L_x_16:
[----:B-1----:R-:W-:Y:S01]  /*0a60*/  FMUL.FTZ R17, R0, R21 ;  /* 0x0000001500117220 */ /* 0x002fe20000410000 */
[----:B------:R-:W-:-:S03]  /*0a70*/  FMUL.FTZ R7, R21, 0.5 ;  /* 0x3f00000015077820 */ /* 0x000fc60000410000 */
[----:B0-----:R-:W-:-:S04]  /*0a80*/  FFMA R6, -R17, R17, R0 ;  /* 0x0000001111067223 */ /* 0x001fc80000000100 */
[----:B------:R-:W-:-:S07]  /*0a90*/  FFMA R17, R6, R7, R17 ;  /* 0x0000000706117223 */ /* 0x000fce0000000011 */
.L_x_17:
[----:B------:R-:W-:Y:S05]  /*0aa0*/  BSYNC.RECONVERGENT B0 ;  /* 0x0000000000007941 */ /* 0x000fea0003800200 */
.L_x_15:
        /* <DEDUP_REMOVED lines=17> */
.L_x_19:
[----:B-1----:R-:W-:Y:S01]  /*0bc0*/  FMUL.FTZ R17, R0, R21 ;  /* 0x0000001500117220 */ /* 0x002fe20000410000 */
[----:B------:R-:W-:-:S03]  /*0bd0*/  FMUL.FTZ R7, R21, 0.5 ;  /* 0x3f00000015077820 */ /* 0x000fc60000410000 */
[----:B0-----:R-:W-:-:S04]  /*0be0*/  FFMA R6, -R17, R17, R0 ;  /* 0x0000001111067223 */ /* 0x001fc80000000100 */
[----:B------:R-:W-:-:S07]  /*0bf0*/  FFMA R17, R6, R7, R17 ;  /* 0x0000000706117223 */ /* 0x000fce0000000011 */
.L_x_20:
[----:B------:R-:W-:Y:S05]  /*0c00*/  BSYNC.RECONVERGENT B0 ;  /* 0x0000000000007941 */ /* 0x000fea0003800200 */
.L_x_18:
[----:B------:R-:W-:Y:S01]  /*0c10*/  FMUL R17, R17, 0.00029717301367782056332 ;  /* 0x399bcde311117820 */ /* 0x000fe20000400000 */
[----:B------:R-:W-:Y:S01]  /*0c20*/  LOP3.LUT R3, R3, 0xffff, RZ, 0xc0, !PT ;  /* 0x0000ffff03037812 */ /* 0x000fe200078ec0ff */
[----:B------:R-:W-:Y:S01]  /*0c30*/  BSSY.RECONVERGENT B0, `(.L_x_21) ;  /* 0x0000015000007945 */ /* 0x000fe20003800200 */
[----:B------:R-:W-:Y:S01]  /*0c40*/  IADD3 R15, PT, PT, R13, R15, RZ ;  /* 0x0000000f0d0f7210 */ /* 0x000fe20007ffe0ff */
[----:B------:R-:W-:Y:S01]  /*0c50*/  FFMA R17, R0, 1.0749946568466839381e-06, -R17 ;  /* 0x3590488900117823 */ /* 0x000fe20000000811 */
[----:B------:R-:W-:Y:S02]  /*0c60*/  I2FP.F32.U32 R6, R3 ;  /* 0x0000000300067245 */ /* 0x000fe40000201000 */
[----:B------:R-:W-:Y:S01]  /*0c70*/  I2FP.F32.U32 R0, R15 ;  /* 0x0000000f00007245 */ /* 0x000fe20000201000 */
[----:B------:R-:W-:-:S03]  /*0c80*/  FADD R17, R17, 1.0182095766067504883 ;  /* 0x3f8254b111117421 */ /* 0x000fc60000000000 */
[----:B------:R0:W1:Y:S01]  /*0c90*/  MUFU.RSQ R7, R0 ;  /* 0x0000000000077308 */ /* 0x0000620000001400 */
[----:B------:R-:W-:Y:S01]  /*0ca0*/  FMUL R3, R17, R6 ;  /* 0x0000000611037220 */ /* 0x000fe20000400000 */
[----:B------:R-:W-:-:S04]  /*0cb0*/  IADD3 R6, PT, PT, R0, -0xd000000, RZ ;  /* 0xf300000000067810 */ /* 0x000fc80007ffe0ff */
[----:B------:R-:W-:Y:S02]  /*0cc0*/  ISETP.GT.U32.AND P0, PT, R6, 0x727fffff, PT ;  /* 0x727fffff0600780c */ /* 0x000fe40003f04070 */
[----:B------:R-:W4:Y:S11]  /*0cd0*/  F2I.U32.TRUNC.NTZ R3, R3 ;  /* 0x0000000300037305 */ /* 0x000f36000020f000 */
[----:B01----:R-:W-:Y:S05]  /*0ce0*/  @!P0 BRA `(.L_x_22) ;  /* 0x0000000000148947 */ /* 0x003fea0003800000 */
[----:B------:R-:W-:Y:S01]  /*0cf0*/  BSSY.RECONVERGENT B1, `(.L_x_23) ;  /* 0x0000003000017945 */ /* 0x000fe20003800200 */
[----:B------:R-:W-:-:S07]  /*0d00*/  MOV R6, 0xd20 ;  /* 0x00000d2000067802 */ /* 0x000fce0000000f00 */
[----:B--234-:R-:W-:Y:S05]  /*0d10*/  CALL.REL.NOINC `($__internal_0_$__cuda_sm20_sqrt_rn_f32_slowpath) ;  /* 0x0000000000607944 */ /* 0x01cfea0003c00000 */
[----:B------:R-:W-:Y:S05]  /*0d20*/  BSYNC.RECONVERGENT B1 ;  /* 0x0000000000017941 */ /* 0x000fea0003800200 */
.L_x_23:
[----:B------:R-:W-:Y:S05]  /*0d30*/  BRA `(.L_x_24) ;  /* 0x0000000000107947 */ /* 0x000fea0003800000 */
.L_x_22:
[----:B------:R-:W-:Y:S01]  /*0d40*/  FMUL.FTZ R17, R0, R7 ;  /* 0x0000000700117220 */ /* 0x000fe20000410000 */
[----:B------:R-:W-:-:S03]  /*0d50*/  FMUL.FTZ R7, R7, 0.5 ;  /* 0x3f00000007077820 */ /* 0x000fc60000410000 */
[----:B------:R-:W-:-:S04]  /*0d60*/  FFMA R6, -R17, R17, R0 ;  /* 0x0000001111067223 */ /* 0x000fc80000000100 */
[----:B------:R-:W-:-:S07]  /*0d70*/  FFMA R17, R6, R7, R17 ;  /* 0x0000000706117223 */ /* 0x000fce0000000011 */
.L_x_24:
[----:B------:R-:W-:Y:S05]  /*0d80*/  BSYNC.RECONVERGENT B0 ;  /* 0x0000000000007941 */ /* 0x000fea0003800200 */
.L_x_21:
[----:B------:R-:W-:Y:S01]  /*0d90*/  FMUL R17, R17, 0.00029717301367782056332 ;  /* 0x399bcde311117820 */ /* 0x000fe20000400000 */
[----:B------:R-:W-:Y:S01]  /*0da0*/  LOP3.LUT R2, R2, 0xffff, RZ, 0xc0, !PT ;  /* 0x0000ffff02027812 */ /* 0x000fe200078ec0ff */
[----:B------:R-:W-:Y:S01]  /*0db0*/  UIADD3 UR4, UPT, UPT, UR4, 0xa00, URZ ;  /* 0x00000a0004047890 */ /* 0x000fe2000fffe0ff */
[----:B--23--:R-:W-:Y:S01]  /*0dc0*/  PRMT R16, R16, 0x3340, R19 ;  /* 0x0000334010107816 */ /* 0x00cfe20000000013 */
[----:B------:R-:W-:Y:S01]  /*0dd0*/  FFMA R17, R0, 1.0749946568466839381e-06, -R17 ;  /* 0x3590488900117823 */ /* 0x000fe20000000811 */
[----:B------:R-:W-:Y:S01]  /*0de0*/  I2FP.F32.U32 R0, R2 ;  /* 0x0000000200007245 */ /* 0x000fe20000201000 */
[----:B------:R-:W-:Y:S01]  /*0df0*/  UISETP.NE.AND UP0, UPT, UR4, 0x25d00, UPT ;  /* 0x00025d000400788c */ /* 0x000fe2000bf05270 */
[----:B------:R-:W-:Y:S01]  /*0e00*/  IADD3 R9, PT, PT, R9, -0x2, RZ ;  /* 0xfffffffe09097810 */ /* 0x000fe20007ffe0ff */
[----:B------:R-:W-:Y:S01]  /*0e10*/  FADD R17, R17, 1.0182095766067504883 ;  /* 0x3f8254b111117421 */ /* 0x000fe20000000000 */
[----:B------:R-:W-:-:S03]  /*0e20*/  VIADD R8, R8, 0xa00 ;  /* 0x00000a0008087836 */ /* 0x000fc60000000000 */
[----:B------:R-:W-:-:S06]  /*0e30*/  FMUL R0, R17, R0 ;  /* 0x0000000011007220 */ /* 0x000fcc0000400000 */
[----:B------:R-:W4:Y:S02]  /*0e40*/  F2I.U32.TRUNC.NTZ R0, R0 ;  /* 0x0000000000007305 */ /* 0x000f24000020f000 */
[----:B----4-:R-:W-:-:S04]  /*0e50*/  PRMT R3, R3, 0x3340, R0 ;  /* 0x0000334003037816 */ /* 0x010fc80000000000 */
[----:B------:R-:W-:-:S05]  /*0e60*/  PRMT R3, R16, 0x5410, R3 ;  /* 0x0000541010037816 */ /* 0x000fca0000000003 */
[----:B------:R0:W-:Y:S01]  /*0e70*/  STG.E desc[UR6][R4.64], R3 ;  /* 0x0000000304007986 */ /* 0x0001e2000c101906 */
[----:B------:R-:W-:Y:S05]  /*0e80*/  BRA.U UP0, `(.L_x_25) ;  /* 0xfffffff100b87547 */ /* 0x000fea000b83ffff */
[----:B------:R-:W-:Y:S05]  /*0e90*/  EXIT ;  /* 0x000000000000794d */ /* 0x000fea0003800000 */
        .weak           $__internal_0_$__cuda_sm20_sqrt_rn_f32_slowpath
        .type           $__internal_0_$__cuda_sm20_sqrt_rn_f32_slowpath,@function
        .size           $__internal_0_$__cuda_sm20_sqrt_rn_f32_slowpath,(.L_x_62 - $__internal_0_$__cuda_sm20_sqrt_rn_f32_slowpath)
$__internal_0_$__cuda_sm20_sqrt_rn_f32_slowpath:
[----:B------:R-:W-:-:S13]  /*0ea0*/  LOP3.LUT P0, RZ, R0, 0x7fffffff, RZ, 0xc0, !PT ;  /* 0x7fffffff00ff7812 */ /* 0x000fda000780c0ff */
[----:B------:R-:W-:Y:S01]  /*0eb0*/  @!P0 MOV R17, R0 ;  /* 0x0000000000118202 */ /* 0x000fe20000000f00 */
[----:B------:R-:W-:Y:S06]  /*0ec0*/  @!P0 BRA `(.L_x_26) ;  /* 0x0000000000408947 */ /* 0x000fec0003800000 */
[----:B------:R-:W-:-:S13]  /*0ed0*/  FSETP.GEU.FTZ.AND P0, PT, R0, RZ, PT ;  /* 0x000000ff0000720b */ /* 0x000fda0003f1e000 */
[----:B------:R-:W-:Y:S01]  /*0ee0*/  @!P0 MOV R17, 0x7fffffff ;  /* 0x7fffffff00118802 */ /* 0x000fe20000000f00 */
[----:B------:R-:W-:Y:S06]  /*0ef0*/  @!P0 BRA `(.L_x_26) ;  /* 0x0000000000348947 */ /* 0x000fec0003800000 */
[----:B------:R-:W-:-:S13]  /*0f00*/  FSETP.GTU.FTZ.AND P0, PT, |R0|, +INF , PT ;  /* 0x7f8000000000780b */ /* 0x000fda0003f1c200 */
[----:B------:R-:W-:Y:S01]  /*0f10*/  @P0 FADD.FTZ R17, R0, 1 ;  /* 0x3f80000000110421 */ /* 0x000fe20000010000 */
[----:B------:R-:W-:Y:S06]  /*0f20*/  @P0 BRA `(.L_x_26) ;  /* 0x0000000000280947 */ /* 0x000fec0003800000 */
[----:B------:R-:W-:-:S13]  /*0f30*/  FSETP.NEU.FTZ.AND P0, PT, |R0|, +INF , PT ;  /* 0x7f8000000000780b */ /* 0x000fda0003f1d200 */
[----:B------:R-:W-:-:S04]  /*0f40*/  @P0 FFMA R18, R0, 1.84467440737095516160e+19, RZ ;  /* 0x5f80000000120823 */ /* 0x000fc800000000ff */
[----:B------:R-:W0:Y:S02]  /*0f50*/  @P0 MUFU.RSQ R21, R18 ;  /* 0x0000001200150308 */ /* 0x000e240000001400 */
[----:B0-----:R-:W-:Y:S01]  /*0f60*/  @P0 FMUL.FTZ R7, R18, R21 ;  /* 0x0000001512070220 */ /* 0x001fe20000410000 */
[----:B------:R-:W-:-:S03]  /*0f70*/  @P0 FMUL.FTZ R14, R21, 0.5 ;  /* 0x3f000000150e0820 */ /* 0x000fc60000410000 */
[----:B------:R-:W-:-:S04]  /*0f80*/  @P0 FADD.FTZ R17, -R7, -RZ ;  /* 0x800000ff07110221 */ /* 0x000fc80000010100 */
[----:B------:R-:W-:Y:S01]  /*0f90*/  @P0 FFMA R20, R7, R17, R18 ;  /* 0x0000001107140223 */ /* 0x000fe20000000012 */
[----:B------:R-:W-:-:S03]  /*0fa0*/  @!P0 MOV R17, R0 ;  /* 0x0000000000118202 */ /* 0x000fc60000000f00 */
[----:B------:R-:W-:-:S04]  /*0fb0*/  @P0 FFMA R14, R20, R14, R7 ;  /* 0x0000000e140e0223 */ /* 0x000fc80000000007 */
[----:B------:R-:W-:-:S07]  /*0fc0*/  @P0 FMUL.FTZ R17, R14, 2.3283064365386962891e-10 ;  /* 0x2f8000000e110820 */ /* 0x000fce0000410000 */
.L_x_26:
[----:B------:R-:W-:-:S04]  /*0fd0*/  HFMA2 R7, -RZ, RZ, 0, 0 ;  /* 0x00000000ff077431 */ /* 0x000fc800000001ff */
[----:B------:R-:W-:Y:S05]  /*0fe0*/  RET.REL.NODEC R6 `(_Z7kernel3Ph) ;  /* 0xfffffff006047950 */ /* 0x000fea0003c3ffff */
.L_x_27:
[----:B------:R-:W-:-:S00]  /*0ff0*/  BRA `(.L_x_27) ;  /* 0xfffffffc00fc7947 */ /* 0x000fc0000383ffff */
[----:B------:R-:W-:-:S00]  /*1000*/  NOP ;  /* 0x0000000000007918 */ /* 0x000fc00000000000 */
[----:B------:R-:W-:-:S00]  /*1010*/  NOP ;  /* 0x0000000000007918 */ /* 0x000fc00000000000 */
[----:B------:R-:W-:-:S00]  /*1020*/  NOP ;  /* 0x0000000000007918 */ /* 0x000fc00000000000 */
[----:B------:R-:W-:-:S00]  /*1030*/  NOP ;  /* 0x0000000000007918 */ /* 0x000fc00000000000 */
[----:B------:R-:W-:-:S00]  /*1040*/  NOP ;  /* 0x0000000000007918 */ /* 0x000fc00000000000 */
[----:B------:R-:W-:-:S00]  /*1050*/  NOP ;  /* 0x0000000000007918 */ /* 0x000fc00000000000 */
[----:B------:R-:W-:-:S00]  /*1060*/  NOP ;  /* 0x0000000000007918 */ /* 0x000fc00000000000 */
[----:B------:R-:W-:-:S00]  /*1070*/  NOP ;  /* 0x0000000000007918 */ /* 0x000fc00000000000 */
.L_x_62:


//--------------------- .text._Z7kernel2Ph        --------------------------
	.section	.text._Z7kernel2Ph,"ax",@progbits
	.align	128
        .global         _Z7kernel2Ph
        .type           _Z7kernel2Ph,@function
        .size           _Z7kernel2Ph,(.L_x_65 - _Z7kernel2Ph)
        .other          _Z7kernel2Ph,@"STO_CUDA_ENTRY STV_DEFAULT"
_Z7kernel2Ph:
.text._Z7kernel2Ph:
[----:B------:R-:W-:Y:S01]  /*0000*/  LDC R1, c[0x0][0x37c] ;  /* 0x0000df00ff017b82 */ /* 0x000fe20000000800 */
[----:B------:R-:W0:Y:S07]  /*0010*/  S2R R0, SR_TID.Y ;  /* 0x0000000000007919 */ /* 0x000e2e0000002200 */
[----:B------:R-:W0:Y:S01]  /*0020*/  S2UR UR4, SR_CTAID.Y ;  /* 0x00000000000479c3 */ /* 0x000e220000002600 */
[----:B------:R-:W1:Y:S01]  /*0030*/  LDCU.64 UR6, c[0x0][0x358] ;  /* 0x00006b00ff0677ac */ /* 0x000e620008000a00 */
[----:B------:R-:W2:Y:S01]  /*0040*/  S2R R5, SR_TID.X ;  /* 0x0000000000057919 */ /* 0x000ea20000002100 */
[----:B------:R-:W3:Y:S05]  /*0050*/  LDCU.64 UR8, c[0x0][0x380] ;  /* 0x00007000ff0877ac */ /* 0x000eea0008000a00 */
[----:B------:R-:W0:Y:S08]  /*0060*/  LDC R3, c[0x0][0x364] ;  /* 0x0000d900ff037b82 */ /* 0x000e300000000800 */
[----:B------:R-:W2:Y:S08]  /*0070*/  S2UR UR5, SR_CTAID.X ;  /* 0x00000000000579c3 */ /* 0x000eb00000002500 */
[----:B------:R-:W2:Y:S01]  /*0080*/  LDC R2, c[0x0][0x360] ;  /* 0x0000d800ff027b82 */ /* 0x000ea20000000800 */
[----:B0-----:R-:W-:Y:S01]  /*0090*/  IMAD R3, R3, UR4, R0 ;  /* 0x0000000403037c24 */ /* 0x001fe2000f8e0200 */
[----:B------:R-:W-:-:S04]  /*00a0*/  UMOV UR4, 0x1400 ;  /* 0x0000140000047882 */ /* 0x000fc80000000000 */
[----:B------:R-:W-:Y:S01]  /*00b0*/  PRMT R4, R3, 0x9910, RZ ;  /* 0x0000991003047816 */ /* 0x000fe200000000ff */
[----:B--2---:R-:W-:-:S03]  /*00c0*/  IMAD R0, R2, UR5, R5 ;  /* 0x0000000502007c24 */ /* 0x004fc6000f8e0205 */
[----:B------:R-:W-:Y:S02]  /*00d0*/  MOV R2, R4 ;  /* 0x0000000400027202 */ /* 0x000fe40000000f00 */
[----:B------:R-:W-:-:S03]  /*00e0*/  SHF.L.U32 R0, R0, 0x2, RZ ;  /* 0x0000000200007819 */ /* 0x000fc600000006ff */
[----:B------:R-:W-:Y:S01]  /*00f0*/  IMAD R2, R2, 0x78, RZ ;  /* 0x0000007802027824 */ /* 0x000fe200078e02ff */
[----:B------:R-:W-:Y:S01]  /*0100*/  IADD3 R4, PT, PT, RZ, -R0, RZ ;  /* 0x80000000ff047210 */ /* 0x000fe20007ffe0ff */
[----:B------:R-:W-:-:S03]  /*0110*/  IMAD R3, R3, 0x25800, R0 ;  /* 0x0002580003037824 */ /* 0x000fc600078e0200 */
[----:B------:R-:W-:Y:S02]  /*0120*/  IADD3 R2, PT, PT, RZ, -R2, RZ ;  /* 0x80000002ff027210 */ /* 0x000fe40007ffe0ff */
[----:B------:R-:W-:Y:S02]  /*0130*/  PRMT R4, R4, 0x7710, RZ ;  /* 0x0000771004047816 */ /* 0x000fe400000000ff */
[----:B------:R-:W-:Y:S02]  /*0140*/  PRMT R6, R2, 0x7710, RZ ;  /* 0x0000771002067816 */ /* 0x000fe400000000ff */
[----:B------:R-:W-:Y:S02]  /*0150*/  IADD3 R4, PT, PT, R4, 0x280, RZ ;  /* 0x0000028004047810 */ /* 0x000fe40007ffe0ff */
[----:B------:R-:W-:-:S04]  /*0160*/  IADD3 R6, PT, PT, R6, 0x168, RZ ;  /* 0x0000016806067810 */ /* 0x000fc80007ffe0ff */
[----:B------:R-:W-:Y:S08]  /*0170*/  I2F.F16.S16.RP R4, R4 ;  /* 0x0000000400047306 */ /* 0x000ff00000108c00 */
[----:B------:R-:W0:Y:S02]  /*0180*/  I2F.F16.S16.RP R5, R6 ;  /* 0x0000000600057306 */ /* 0x000e240000108c00 */
[----:B0-----:R-:W-:-:S02]  /*0190*/  PRMT R2, R4, 0x5410, R5 ;  /* 0x0000541004027816 */ /* 0x001fc40000000005 */
[----:B------:R-:W-:Y:S02]  /*01a0*/  MOV R5, 0x7 ;  /* 0x0000000700057802 */ /* 0x000fe40000000f00 */
[----:B------:R-:W-:Y:S01]  /*01b0*/  IADD3 R4, PT, PT, R3, 0x1400, RZ ;  /* 0x0000140003047810 */ /* 0x000fe20007ffe0ff */
[----:B------:R-:W-:-:S04]  /*01c0*/  HFMA2 R2, R2, 0.0999755859375, 0.0999755859375, -RZ ;  /* 0x2e662e6602027831 */ /* 0x000fc800001000ff */
[----:B------:R-:W-:-:S04]  /*01d0*/  HFMA2 R0, RZ.H0_H0, 0.0999755859375, 0.0999755859375, -R2.H0_H0 ;  /* 0x2e662e66ff007831 */ /* 0x000fc80000140802 */
[----:B-1-3--:R-:W-:-:S07]  /*01e0*/  HMUL2 R0, R0.H0_H0, R0.H0_H0 ;  /* 0x2000000000007232 */ /* 0x00afce0000000800 */
.L_x_28:
[----:B------:R-:W-:-:S04]  /*01f0*/  IADD3 R6, PT, PT, R4, -0x1400, RZ ;  /* 0xffffec0004067810 */ /* 0x000fc80007ffe0ff */
[----:B------:R-:W-:-:S04]  /*0200*/  IADD3 R6, P0, PT, R6, UR8, RZ ;  /* 0x0000000806067c10 */ /* 0x000fc8000ff1e0ff */
[----:B0-----:R-:W-:-:S05]  /*0210*/  IADD3.X R7, PT, PT, RZ, UR9, RZ, P0, !PT ;  /* 0x00000009ff077c10 */ /* 0x001fca00087fe4ff */
[----:B------:R-:W2:Y:S01]  /*0220*/  LDG.E.U8 R12, desc[UR6][R6.64] ;  /* 0x00000006060c7981 */ /* 0x000ea2000c1e1100 */
[----:B------:R-:W-:Y:S02]  /*0230*/  IADD3 R8, PT, PT, R5, -0x7, RZ ;  /* 0xfffffff905087810 */ /* 0x000fe40007ffe0ff */
[----:B------:R-:W-:Y:S02]  /*0240*/  MOV R11, 0x1a16 ;  /* 0x00001a16000b7802 */ /* 0x000fe40000000f00 */
[----:B------:R0:W1:Y:S02]  /*0250*/  I2F.F16.S16.RP R9, R8 ;  /* 0x0000000800097306 */ /* 0x0000640000108c00 */
[----:B0-----:R-:W-:-:S04]  /*0260*/  IADD3 R8, PT, PT, R4, -0xf00, RZ ;  /* 0xfffff10004087810 */ /* 0x001fc80007ffe0ff */
[----:B------:R-:W-:Y:S01]  /*0270*/  IADD3 R8, P0, PT, R8, UR8, RZ ;  /* 0x0000000808087c10 */ /* 0x000fe2000ff1e0ff */
[----:B-1----:R-:W-:-:S04]  /*0280*/  HFMA2 R9, R9.H0_H0, 0.0999755859375, 0.0999755859375, -R2.H1_H1 ;  /* 0x2e662e6609097831 */ /* 0x002fc80000160802 */
[----:B------:R-:W-:Y:S01]  /*0290*/  HFMA2 R9, R9.H0_H0, R9.H0_H0, R0.H0_H0 ;  /* 0x2000000909097231 */ /* 0x000fe20000040800 */
[----:B------:R-:W-:-:S04]  /*02a0*/  PRMT R0, R0, 0x5410, R11 ;  /* 0x0000541000007816 */ /* 0x000fc8000000000b */
[----:B------:R-:W-:-:S06]  /*02b0*/  HADD2.F32 R10, -RZ, R9.H0_H0 ;  /* 0x20000009ff0a7230 */ /* 0x000fcc0000004100 */
[----:B------:R-:W0:Y:S02]  /*02c0*/  MUFU.SQRT R10, R10 ;  /* 0x0000000a000a7308 */ /* 0x000e240000002000 */
[----:B0-----:R-:W-:-:S05]  /*02d0*/  F2FP.F16.F32.PACK_AB R11, RZ, R10 ;  /* 0x0000000aff0b723e */ /* 0x001fca00000000ff */
[----:B------:R-:W-:-:S04]  /*02e0*/  HFMA2 R11, R11.H0_H0, -R0.H1_H1, 1.0185546875, 1.0185546875 ;  /* 0x3c133c130b0b7431 */ /* 0x000fc80000160800 */
[----:B------:R-:W-:Y:S01]  /*02f0*/  HFMA2 R11, R9.H0_H0, 0.0001075267791748046875, 0.0001075267791748046875, R11.H0_H0 ;  /* 0x070c070c090b7831 */ /* 0x000fe2000004080b */
[----:B------:R-:W-:Y:S01]  /*0300*/  IADD3.X R9, PT, PT, RZ, UR9, RZ, P0, !PT ;  /* 0x00000009ff097c10 */ /* 0x000fe200087fe4ff */
[----:B--2---:R-:W0:Y:S02]  /*0310*/  I2F.F16.S16.RP R12, R12 ;  /* 0x0000000c000c7306 */ /* 0x004e240000108c00 */
[----:B0-----:R-:W-:-:S06]  /*0320*/  HMUL2 R11, R12.H0_H0, R11.H0_H0 ;  /* 0x2000000b0c0b7232 */ /* 0x001fcc0000000800 */
[----:B------:R-:W0:Y:S02]  /*0330*/  F2I.S16.F16.CEIL.NTZ R11, R11 ;  /* 0x0000000b000b7305 */ /* 0x000e24000010a900 */
[----:B0-----:R0:W-:Y:S04]  /*0340*/  STG.E.U8 desc[UR6][R6.64], R11 ;  /* 0x0000000b06007986 */ /* 0x0011e8000c101106 */
[----:B------:R-:W2:Y:S01]  /*0350*/  LDG.E.U8 R14, desc[UR6][R8.64] ;  /* 0x00000006080e7981 */ /* 0x000ea2000c1e1100 */
[----:B------:R-:W-:-:S04]  /*0360*/  IADD3 R10, PT, PT, R5, -0x6, RZ ;  /* 0xfffffffa050a7810 */ /* 0x000fc80007ffe0ff */
[----:B------:R-:W1:Y:S01]  /*0370*/  I2F.F16.S16.RP R13, R10 ;  /* 0x0000000a000d7306 */ /* 0x000e620000108c00 */
[----:B0-----:R-:W-:-:S04]  /*0380*/  IADD3 R6, PT, PT, R4, -0xa00, RZ ;  /* 0xfffff60004067810 */ /* 0x001fc80007ffe0ff */
[----:B------:R-:W-:Y:S01]  /*0390*/  IADD3 R6, P0, PT, R6, UR8, RZ ;  /* 0x0000000806067c10 */ /* 0x000fe2000ff1e0ff */
[----:B-1----:R-:W-:-:S04]  /*03a0*/  HFMA2 R13, R13.H0_H0, 0.0999755859375, 0.0999755859375, -R2.H1_H1 ;  /* 0x2e662e660d0d7831 */ /* 0x002fc80000160802 */
[----:B------:R-:W-:-:S05]  /*03b0*/  HFMA2 R13, R13.H0_H0, R13.H0_H0, R0.H0_H0 ;  /* 0x2000000d0d0d7231 */ /* 0x000fca0000040800 */
[----:B------:R-:W-:-:S06]  /*03c0*/  HADD2.F32 R12, -RZ, R13.H0_H0 ;  /* 0x2000000dff0c7230 */ /* 0x000fcc0000004100 */
[----:B------:R-:W0:Y:S02]  /*03d0*/  MUFU.SQRT R12, R12 ;  /* 0x0000000c000c7308 */ /* 0x000e240000002000 */
[----:B0-----:R-:W-:-:S05]  /*03e0*/  F2FP.F16.F32.PACK_AB R7, RZ, R12 ;  /* 0x0000000cff07723e */ /* 0x001fca00000000ff */
[----:B------:R-:W-:-:S04]  /*03f0*/  HFMA2 R7, R7.H0_H0, -R0.H1_H1, 1.0185546875, 1.0185546875 ;  /* 0x3c133c1307077431 */ /* 0x000fc80000160800 */
[----:B------:R-:W-:Y:S01]  /*0400*/  HFMA2 R7, R13.H0_H0, 0.0001075267791748046875, 0.0001075267791748046875, R7.H0_H0 ;  /* 0x070c070c0d077831 */ /* 0x000fe20000040807 */
[----:B--2---:R-:W0:Y:S03]  /*0410*/  I2F.F16.S16.RP R14, R14 ;  /* 0x0000000e000e7306 */ /* 0x004e260000108c00 */
[----:B0-----:R-:W-:-:S05]  /*0420*/  HMUL2 R7, R14.H0_H0, R7.H0_H0 ;  /* 0x200000070e077232 */ /* 0x001fca0000000800 */
[----:B------:R0:W1:Y:S02]  /*0430*/  F2I.S16.F16.CEIL.NTZ R11, R7 ;  /* 0x00000007000b7305 */ /* 0x000064000010a900 */
[----:B0-----:R-:W-:Y:S01]  /*0440*/  IADD3.X R7, PT, PT, RZ, UR9, RZ, P0, !PT ;  /* 0x00000009ff077c10 */ /* 0x001fe200087fe4ff */
[----:B-1----:R0:W-:Y:S04]  /*0450*/  STG.E.U8 desc[UR6][R8.64], R11 ;  /* 0x0000000b08007986 */ /* 0x0021e8000c101106 */
        /* <DEDUP_REMOVED lines=20> */
[----:B0-----:R-:W-:Y:S01]  /*05a0*/  IADD3 R6, P0, PT, R4, UR8, RZ ;  /* 0x0000000804067c10 */ /* 0x001fe2000ff1e0ff */
        /* <DEDUP_REMOVED lines=15> */
[----:B0-----:R-:W-:-:S04]  /*06a0*/  IADD3 R8, PT, PT, R4, 0x500, RZ ;  /* 0x0000050004087810 */ /* 0x001fc80007ffe0ff */
        /* <DEDUP_REMOVED lines=48> */
[----:B------:R1:W3:Y:S01]  /*09b0*/  I2F.F16.S16.RP R13, R5 ;  /* 0x00000005000d7306 */ /* 0x0002e20000108c00 */
[----:B------:R-:W-:Y:S01]  /*09c0*/  UIADD3 UR4, UPT, UPT, UR4, 0x2800, URZ ;  /* 0x0000280004047890 */ /* 0x000fe2000fffe0ff */
[----:B------:R-:W-:-:S03]  /*09d0*/  IADD3 R4, PT, PT, R4, 0x2800, RZ ;  /* 0x0000280004047810 */ /* 0x000fc60007ffe0ff */
[----:B------:R-:W-:Y:S01]  /*09e0*/  UISETP.NE.AND UP0, UPT, UR4, 0x26c00, UPT ;  /* 0x00026c000400788c */ /* 0x000fe2000bf05270 */
[----:B-1----:R-:W-:Y:S01]  /*09f0*/  IADD3 R5, PT, PT, R5, 0x8, RZ ;  /* 0x0000000805057810 */ /* 0x002fe20007ffe0ff */
[----:B---3--:R-:W-:-:S04]  /*0a00*/  HFMA2 R13, R13.H0_H0, 0.0999755859375, 0.0999755859375, -R2.H1_H1 ;  /* 0x2e662e660d0d7831 */ /* 0x008fc80000160802 */
[----:B------:R-:W-:-:S05]  /*0a10*/  HFMA2 R13, R13.H0_H0, R13.H0_H0, R0.H0_H0 ;  /* 0x2000000d0d0d7231 */ /* 0x000fca0000040800 */
[----:B------:R-:W-:-:S06]  /*0a20*/  HADD2.F32 R10, -RZ, R13.H0_H0 ;  /* 0x2000000dff0a7230 */ /* 0x000fcc0000004100 */
[----:B------:R-:W0:Y:S02]  /*0a30*/  MUFU.SQRT R10, R10 ;  /* 0x0000000a000a7308 */ /* 0x000e240000002000 */
[----:B0-----:R-:W-:-:S05]  /*0a40*/  F2FP.F16.F32.PACK_AB R7, RZ, R10 ;  /* 0x0000000aff07723e */ /* 0x001fca00000000ff */
[----:B------:R-:W-:-:S04]  /*0a50*/  HFMA2 R7, R7.H0_H0, -R0.H1_H1, 1.0185546875, 1.0185546875 ;  /* 0x3c133c1307077431 */ /* 0x000fc80000160800 */
[----:B------:R-:W-:Y:S01]  /*0a60*/  HFMA2 R7, R13.H0_H0, 0.0001075267791748046875, 0.0001075267791748046875, R7.H0_H0 ;  /* 0x070c070c0d077831 */ /* 0x000fe20000040807 */
[----:B--2---:R-:W0:Y:S03]  /*0a70*/  I2F.F16.S16.RP R12, R12 ;  /* 0x0000000c000c7306 */ /* 0x004e260000108c00 */
[----:B0-----:R-:W-:-:S06]  /*0a80*/  HMUL2 R7, R12.H0_H0, R7.H0_H0 ;  /* 0x200000070c077232 */ /* 0x001fcc0000000800 */
[----:B------:R-:W0:Y:S02]  /*0a90*/  F2I.S16.F16.CEIL.NTZ R7, R7 ;  /* 0x0000000700077305 */ /* 0x000e24000010a900 */
[----:B0-----:R0:W-:Y:S01]  /*0aa0*/  STG.E.U8 desc[UR6][R8.64], R7 ;  /* 0x0000000708007986 */ /* 0x0011e2000c101106 */
[----:B------:R-:W-:Y:S05]  /*0ab0*/  BRA.U UP0, `(.L_x_28) ;  /* 0xfffffff500cc7547 */ /* 0x000fea000b83ffff */
[----:B------:R-:W1:Y:S01]  /*0ac0*/  I2F.F16.RP R5, 0x1 ;  /* 0x0000000100057906 */ /* 0x000e620000208c00 */
[----:B------:R-:W-:Y:S01]  /*0ad0*/  HFMA2 R6, -RZ, RZ, 0, 4.17232513427734375e-07 ;  /* 0x00000007ff067431 */ /* 0x000fe200000001ff */
[----:B------:R-:W-:Y:S01]  /*0ae0*/  IADD3 R4, PT, PT, R3, 0x1401, RZ ;  /* 0x0000140103047810 */ /* 0x000fe20007ffe0ff */
[----:B------:R-:W-:-:S03]  /*0af0*/  UMOV UR4, 0x1401 ;  /* 0x0000140100047882 */ /* 0x000fc60000000000 */
[----:B------:R-:W-:Y:S01]  /*0b00*/  PRMT R0, R6, 0x7610, R0 ;  /* 0x0000761006007816 */ /* 0x000fe20000000000 */
[----:B-1----:R-:W-:-:S04]  /*0b10*/  HFMA2 R5, R5.H0_H0, 0.0999755859375, 0.0999755859375, -R2.H0_H0 ;  /* 0x2e662e6605057831 */ /* 0x002fc80000140802 */
[----:B------:R-:W-:-:S07]  /*0b20*/  HMUL2 R5, R5.H0_H0, R5.H0_H0 ;  /* 0x2000000505057232 */ /* 0x000fce0000000800 */
.L_x_29:
[----:B------:R-:W-:-:S04]  /*0b30*/  IADD3 R6, PT, PT, R4, -0x1400, RZ ;  /* 0xffffec0004067810 */ /* 0x000fc80007ffe0ff */
[----:B------:R-:W-:-:S04]  /*0b40*/  IADD3 R6, P0, PT, R6, UR8, RZ ;  /* 0x0000000806067c10 */ /* 0x000fc8000ff1e0ff */
[----:B01----:R-:W-:-:S05]  /*0b50*/  IADD3.X R7, PT, PT, RZ, UR9, RZ, P0, !PT ;  /* 0x00000009ff077c10 */ /* 0x003fca00087fe4ff */
[----:B------:R-:W2:Y:S01]  /*0b60*/  LDG.E.U8 R12, desc[UR6][R6.64] ;  /* 0x00000006060c7981 */ /* 0x000ea2000c1e1100 */
[----:B------:R-:W-:-:S04]  /*0b70*/  IADD3 R8, PT, PT, R0, -0x7, RZ ;  /* 0xfffffff900087810 */ /* 0x000fc80007ffe0ff */
[----:B------:R0:W1:Y:S02]  /*0b80*/  I2F.F16.S16.RP R9, R8 ;  /* 0x0000000800097306 */ /* 0x0000640000108c00 */
        /* <DEDUP_REMOVED lines=116> */
[----:B------:R-:W1:Y:S01]  /*12d0*/  I2F.F16.S16.RP R13, R0 ;  /* 0x00000000000d7306 */ /* 0x000e620000108c00 */
[----:B------:R-:W-:Y:S01]  /*12e0*/  UIADD3 UR4, UPT, UPT, UR4, 0x2800, URZ ;  /* 0x0000280004047890 */ /* 0x000fe2000fffe0ff */
[----:B------:R-:W-:-:S03]  /*12f0*/  IADD3 R4, PT, PT, R4, 0x2800, RZ ;  /* 0x0000280004047810 */ /* 0x000fc60007ffe0ff */
[----:B------:R-:W-:Y:S01]  /*1300*/  UISETP.NE.AND UP0, UPT, UR4, 0x26c01, UPT ;  /* 0x00026c010400788c */ /* 0x000fe2000bf05270 */
[----:B0-----:R-:W-:Y:S01]  /*1310*/  IADD3 R6, PT, PT, R0, 0x8, RZ ;  /* 0x0000000800067810 */ /* 0x001fe20007ffe0ff */
[----:B-1----:R-:W-:-:S04]  /*1320*/  HFMA2 R13, R13.H0_H0, 0.0999755859375, 0.0999755859375, -R2.H1_H1 ;  /* 0x2e662e660d0d7831 */ /* 0x002fc80000160802 */
[----:B------:R-:W-:-:S05]  /*1330*/  HFMA2 R13, R13.H0_H0, R13.H0_H0, R5.H0_H0 ;  /* 0x2000000d0d0d7231 */ /* 0x000fca0000040805 */
[----:B------:R-:W-:-:S06]  /*1340*/  HADD2.F32 R10, -RZ, R13.H0_H0 ;  /* 0x2000000dff0a7230 */ /* 0x000fcc0000004100 */
[----:B------:R-:W0:Y:S02]  /*1350*/  MUFU.SQRT R10, R10 ;  /* 0x0000000a000a7308 */ /* 0x000e240000002000 */
[----:B0-----:R-:W-:-:S05]  /*1360*/  F2FP.F16.F32.PACK_AB R7, RZ, R10 ;  /* 0x0000000aff07723e */ /* 0x001fca00000000ff */
[----:B------:R-:W-:Y:S01]  /*1370*/  HFMA2 R7, R7.H0_H0, -R0.H1_H1, 1.0185546875, 1.0185546875 ;  /* 0x3c133c1307077431 */ /* 0x000fe20000160800 */
[----:B------:R-:W-:-:S03]  /*1380*/  PRMT R0, R6, 0x7610, R0 ;  /* 0x0000761006007816 */ /* 0x000fc60000000000 */
[----:B------:R-:W-:Y:S01]  /*1390*/  HFMA2 R7, R13.H0_H0, 0.0001075267791748046875, 0.0001075267791748046875, R7.H0_H0 ;  /* 0x070c070c0d077831 */ /* 0x000fe20000040807 */
[----:B--2---:R-:W0:Y:S03]  /*13a0*/  I2F.F16.S16.RP R12, R12 ;  /* 0x0000000c000c7306 */ /* 0x004e260000108c00 */
[----:B0-----:R-:W-:-:S06]  /*13b0*/  HMUL2 R7, R12.H0_H0, R7.H0_H0 ;  /* 0x200000070c077232 */ /* 0x001fcc0000000800 */
[----:B------:R-:W0:Y:S02]  /*13c0*/  F2I.S16.F16.CEIL.NTZ R7, R7 ;  /* 0x0000000700077305 */ /* 0x000e24000010a900 */
[----:B0-----:R1:W-:Y:S01]  /*13d0*/  STG.E.U8 desc[UR6][R8.64], R7 ;  /* 0x0000000708007986 */ /* 0x0013e2000c101106 */
[----:B------:R-:W-:Y:S05]  /*13e0*/  BRA.U UP0, `(.L_x_29) ;  /* 0xfffffff500d07547 */ /* 0x000fea000b83ffff */
[----:B------:R-:W0:Y:S01]  /*13f0*/  I2F.F16.RP R5, 0x2 ;  /* 0x0000000200057906 */ /* 0x000e220000208c00 */
[----:B------:R-:W-:Y:S01]  /*1400*/  HFMA2 R6, -RZ, RZ, 0, 4.17232513427734375e-07 ;  /* 0x00000007ff067431 */ /* 0x000fe200000001ff */
[----:B------:R-:W-:Y:S01]  /*1410*/  IADD3 R4, PT, PT, R3, 0x1402, RZ ;  /* 0x0000140203047810 */ /* 0x000fe20007ffe0ff */
[----:B------:R-:W-:-:S03]  /*1420*/  UMOV UR4, 0x1402 ;  /* 0x0000140200047882 */ /* 0x000fc60000000000 */
[----:B------:R-:W-:Y:S01]  /*1430*/  PRMT R0, R6, 0x7610, R0 ;  /* 0x0000761006007816 */ /* 0x000fe20000000000 */
[----:B0-----:R-:W-:-:S04]  /*1440*/  HFMA2 R5, R5.H0_H0, 0.0999755859375, 0.0999755859375, -R2.H0_H0 ;  /* 0x2e662e6605057831 */ /* 0x001fc80000140802 */
[----:B------:R-:W-:-:S07]  /*1450*/  HMUL2 R5, R5.H0_H0, R5.H0_H0 ;  /* 0x2000000505057232 */ /* 0x000fce0000000800 */
.L_x_30:
        /* <DEDUP_REMOVED lines=147> */
.L_x_31:
[----:B------:R-:W-:-:S04]  /*1d90*/  IADD3 R6, PT, PT, R3, -0x1400, RZ ;  /* 0xffffec0003067810 */ /* 0x000fc80007ffe0ff */
[----:B------:R-:W-:-:S04]  /*1da0*/  IADD3 R6, P0, PT, R6, UR8, RZ ;  /* 0x0000000806067c10 */ /* 0x000fc8000ff1e0ff */
[----:B01----:R-:W-:-:S05]  /*1db0*/  IADD3.X R7, PT, PT, RZ, UR9, RZ, P0, !PT ;  /* 0x00000009ff077c10 */ /* 0x003fca00087fe4ff */
[----:B------:R-:W2:Y:S01]  /*1dc0*/  LDG.E.U8 R11, desc[UR6][R6.64] ;  /* 0x00000006060b7981 */ /* 0x000ea2000c1e1100 */
[----:B------:R-:W-:-:S06]  /*1dd0*/  IADD3 R5, PT, PT, R0, -0x7, RZ ;  /* 0xfffffff900057810 */ /* 0x000fcc0007ffe0ff */
[----:B------:R-:W0:Y:S02]  /*1de0*/  I2F.F16.S16.RP R5, R5 ;  /* 0x0000000500057306 */ /* 0x000e240000108c00 */
[----:B0-----:R-:W-:-:S04]  /*1df0*/  HFMA2 R8, R5.H0_H0, 0.0999755859375, 0.0999755859375, -R2.H1_H1 ;  /* 0x2e662e6605087831 */ /* 0x001fc80000160802 */
[----:B------:R-:W-:-:S05]  /*1e00*/  HFMA2 R8, R8.H0_H0, R8.H0_H0, R4.H0_H0 ;  /* 0x2000000808087231 */ /* 0x000fca0000040804 */
[----:B------:R-:W-:-:S06]  /*1e10*/  HADD2.F32 R10, -RZ, R8.H0_H0 ;  /* 0x20000008ff0a7230 */ /* 0x000fcc0000004100 */
[----:B------:R-:W0:Y:S02]  /*1e20*/  MUFU.SQRT R10, R10 ;  /* 0x0000000a000a7308 */ /* 0x000e240000002000 */
[----:B0-----:R-:W-:-:S05]  /*1e30*/  F2FP.F16.F32.PACK_AB R9, RZ, R10 ;  /* 0x0000000aff09723e */ /* 0x001fca00000000ff */
[----:B------:R-:W-:-:S04]  /*1e40*/  HFMA2 R9, R9.H0_H0, -R0.H1_H1, 1.0185546875, 1.0185546875 ;  /* 0x3c133c1309097431 */ /* 0x000fc80000160800 */
[----:B------:R-:W-:Y:S01]  /*1e50*/  HFMA2 R9, R8.H0_H0, 0.0001075267791748046875, 0.0001075267791748046875, R9.H0_H0 ;  /* 0x070c070c08097831 */ /* 0x000fe20000040809 */
[----:B------:R-:W-:-:S04]  /*1e60*/  IADD3 R8, PT, PT, R3, -0xf00, RZ ;  /* 0xfffff10003087810 */ /* 0x000fc80007ffe0ff */
[----:B------:R-:W-:Y:S01]  /*1e70*/  IADD3 R8, P0, PT, R8, UR8, RZ ;  /* 0x0000000808087c10 */ /* 0x000fe2000ff1e0ff */
[----:B--2---:R-:W0:Y:S02]  /*1e80*/  I2F.F16.S16.RP R12, R11 ;  /* 0x0000000b000c7306 */ /* 0x004e240000108c00 */
[----:B0-----:R-:W-:-:S06]  /*1e90*/  HMUL2 R9, R12.H0_H0, R9.H0_H0 ;  /* 0x200000090c097232 */ /* 0x001fcc0000000800 */
[----:B------:R0:W1:Y:S02]  /*1ea0*/  F2I.S16.F16.CEIL.NTZ R13, R9 ;  /* 0x00000009000d7305 */ /* 0x000064000010a900 */
[----:B0-----:R-:W-:Y:S01]  /*1eb0*/  IADD3.X R9, PT, PT, RZ, UR9, RZ, P0, !PT ;  /* 0x00000009ff097c10 */ /* 0x001fe200087fe4ff */
[----:B-1----:R0:W-:Y:S04]  /*1ec0*/  STG.E.U8 desc[UR6][R6.64], R13 ;  /* 0x0000000d06007986 */ /* 0x0021e8000c101106 */
[----:B------:R-:W2:Y:S01]  /*1ed0*/  LDG.E.U8 R12, desc[UR6][R8.64] ;  /* 0x00000006080c7981 */ /* 0x000ea2000c1e1100 */
[----:B------:R-:W-:-:S06]  /*1ee0*/  IADD3 R5, PT, PT, R0, -0x6, RZ ;  /* 0xfffffffa00057810 */ /* 0x000fcc0007ffe0ff */
        /* <DEDUP_REMOVED lines=99> */
[----:B------:R-:W2:Y:S02]  /*2520*/  LDG.E.U8 R14, desc[UR6][R8.64] ;  /* 0x00000006080e7981 */ /* 0x000ea4000c1e1100 */
[----:B------:R-:W1:Y:S01]  /*2530*/  I2F.F16.S16.RP R5, R0 ;  /* 0x0000000000057306 */ /* 0x000e620000108c00 */
[----:B------:R-:W-:Y:S01]  /*2540*/  UIADD3 UR4, UPT, UPT, UR4, 0x2800, URZ ;  /* 0x0000280004047890 */ /* 0x000fe2000fffe0ff */
[----:B------:R-:W-:-:S03]  /*2550*/  IADD3 R3, PT, PT, R3, 0x2800, RZ ;  /* 0x0000280003037810 */ /* 0x000fc60007ffe0ff */
[----:B------:R-:W-:Y:S01]  /*2560*/  UISETP.NE.AND UP0, UPT, UR4, 0x26c03, UPT ;  /* 0x00026c030400788c */ /* 0x000fe2000bf05270 */
[----:B-1----:R-:W-:-:S04]  /*2570*/  HFMA2 R5, R5.H0_H0, 0.0999755859375, 0.0999755859375, -R2.H1_H1 ;  /* 0x2e662e6605057831 */ /* 0x002fc80000160802 */
[----:B------:R-:W-:-:S05]  /*2580*/  HFMA2 R5, R5.H0_H0, R5.H0_H0, R4.H0_H0 ;  /* 0x2000000505057231 */ /* 0x000fca0000040804 */
[----:B------:R-:W-:-:S06]  /*2590*/  HADD2.F32 R10, -RZ, R5.H0_H0 ;  /* 0x20000005ff0a7230 */ /* 0x000fcc0000004100 */
[----:B------:R-:W0:Y:S02]  /*25a0*/  MUFU.SQRT R10, R10 ;  /* 0x0000000a000a7308 */ /* 0x000e240000002000 */
[----:B0-----:R-:W-:-:S05]  /*25b0*/  F2FP.F16.F32.PACK_AB R7, RZ, R10 ;  /* 0x0000000aff07723e */ /* 0x001fca00000000ff */
[----:B------:R-:W-:-:S04]  /*25c0*/  HFMA2 R7, R7.H0_H0, -R0.H1_H1, 1.0185546875, 1.0185546875 ;  /* 0x3c133c1307077431 */ /* 0x000fc80000160800 */
[----:B------:R-:W-:Y:S01]  /*25d0*/  HFMA2 R7, R5.H0_H0, 0.0001075267791748046875, 0.0001075267791748046875, R7.H0_H0 ;  /* 0x070c070c05077831 */ /* 0x000fe20000040807 */
[----:B------:R-:W-:-:S04]  /*25e0*/  IADD3 R5, PT, PT, R0, 0x8, RZ ;  /* 0x0000000800057810 */ /* 0x000fc80007ffe0ff */
[----:B------:R-:W-:Y:S01]  /*25f0*/  PRMT R0, R5, 0x7610, R0 ;  /* 0x0000761005007816 */ /* 0x000fe20000000000 */
[----:B--2---:R-:W0:Y:S02]  /*2600*/  I2F.F16.S16.RP R14, R14 ;  /* 0x0000000e000e7306 */ /* 0x004e240000108c00 */
[----:B0-----:R-:W-:-:S06]  /*2610*/  HMUL2 R7, R14.H0_H0, R7.H0_H0 ;  /* 0x200000070e077232 */ /* 0x001fcc0000000800 */
[----:B------:R-:W0:Y:S02]  /*2620*/  F2I.S16.F16.CEIL.NTZ R7, R7 ;  /* 0x0000000700077305 */ /* 0x000e24000010a900 */
[----:B0-----:R1:W-:Y:S01]  /*2630*/  STG.E.U8 desc[UR6][R8.64], R7 ;  /* 0x0000000708007986 */ /* 0x0013e2000c101106 */
[----:B------:R-:W-:Y:S05]  /*2640*/  BRA.U UP0, `(.L_x_31) ;  /* 0xfffffff500d07547 */ /* 0x000fea000b83ffff */
[----:B------:R-:W-:Y:S05]  /*2650*/  EXIT ;  /* 0x000000000000794d */ /* 0x000fea0003800000 */
.L_x_32:
        /* <DEDUP_REMOVED lines=10> */
.L_x_65:


//--------------------- .text._Z7kernel1Ph        --------------------------
	.section	.text._Z7kernel1Ph,"ax",@progbits
	.align	128
        .global         _Z7kernel1Ph
        .type           _Z7kernel1Ph,@function
        .size           _Z7kernel1Ph,(.L_x_63 - _Z7kernel1Ph)
        .other          _Z7kernel1Ph,@"STO_CUDA_ENTRY STV_DEFAULT"
_Z7kernel1Ph:
.text._Z7kernel1Ph:
[----:B------:R-:W-:Y:S01]  /*0000*/  LDC R1, c[0x0][0x37c] ;  /* 0x0000df00ff017b82 */ /* 0x000fe20000000800 */
[----:B------:R-:W0:Y:S07]  /*0010*/  S2R R0, SR_TID.X ;  /* 0x0000000000007919 */ /* 0x000e2e0000002100 */
[----:B------:R-:W1:Y:S01]  /*0020*/  LDC R6, c[0x0][0x364] ;  /* 0x0000d900ff067b82 */ /* 0x000e620000000800 */
[----:B------:R-:W-:Y:S01]  /*0030*/  HFMA2 R8, -RZ, RZ, 0, 0 ;  /* 0x00000000ff087431 */ /* 0x000fe200000001ff */
[----:B------:R-:W2:Y:S01]  /*0040*/  LDCU.64 UR6, c[0x0][0x358] ;  /* 0x00006b00ff0677ac */ /* 0x000ea20008000a00 */
[----:B------:R-:W1:Y:S05]  /*0050*/  S2R R3, SR_TID.Y ;  /* 0x0000000000037919 */ /* 0x000e6a0000002200 */
[----:B------:R-:W0:Y:S08]  /*0060*/  S2UR UR5, SR_CTAID.X ;  /* 0x00000000000579c3 */ /* 0x000e300000002500 */
[----:B------:R-:W0:Y:S08]  /*0070*/  LDC R7, c[0x0][0x360] ;  /* 0x0000d800ff077b82 */ /* 0x000e300000000800 */
[----:B------:R-:W1:Y:S01]  /*0080*/  S2UR UR4, SR_CTAID.Y ;  /* 0x00000000000479c3 */ /* 0x000e620000002600 */
[----:B0-----:R-:W-:-:S05]  /*0090*/  IMAD R7, R7, UR5, R0 ;  /* 0x0000000507077c24 */ /* 0x001fca000f8e0200 */
[----:B------:R-:W-:Y:S01]  /*00a0*/  SHF.L.U32 R7, R7, 0x2, RZ ;  /* 0x0000000207077819 */ /* 0x000fe200000006ff */
[----:B-1----:R-:W-:-:S04]  /*00b0*/  IMAD R6, R6, UR4, R3 ;  /* 0x0000000406067c24 */ /* 0x002fc8000f8e0203 */
[C---:B------:R-:W-:Y:S02]  /*00c0*/  IMAD R5, R6.reuse, 0x25800, R7 ;  /* 0x0002580006057824 */ /* 0x040fe400078e0207 */
[----:B------:R-:W-:-:S03]  /*00d0*/  IMAD R6, R6, -0x78, RZ ;  /* 0xffffff8806067824 */ /* 0x000fc600078e02ff */
[----:B--2---:R-:W-:-:S07]  /*00e0*/  IADD3 R5, PT, PT, R5, 0x1400, RZ ;  /* 0x0000140005057810 */ /* 0x004fce0007ffe0ff */
.L_x_59:
[----:B------:R-:W-:Y:S01]  /*00f0*/  IADD3 R2, PT, PT, -R7, 0x280, -R8 ;  /* 0x0000028007027810 */ /* 0x000fe20007ffe908 */
[----:B------:R-:W0:Y:S01]  /*0100*/  LDCU.64 UR8, c[0x0][0x380] ;  /* 0x00007000ff0877ac */ /* 0x000e220008000a00 */
[----:B------:R-:W-:Y:S02]  /*0110*/  IADD3 R4, PT, PT, R5, R8, RZ ;  /* 0x0000000805047210 */ /* 0x000fe40007ffe0ff */
[----:B------:R-:W-:Y:S01]  /*0120*/  IADD3 R8, PT, PT, R8, 0x1, RZ ;  /* 0x0000000108087810 */ /* 0x000fe20007ffe0ff */
[----:B------:R-:W-:Y:S01]  /*0130*/  IMAD R2, R2, R2, RZ ;  /* 0x0000000202027224 */ /* 0x000fe200078e02ff */
[----:B------:R-:W-:Y:S01]  /*0140*/  MOV R3, R6 ;  /* 0x0000000600037202 */ /* 0x000fe20000000f00 */
[----:B------:R-:W-:Y:S01]  /*0150*/  UMOV UR4, 0x1400 ;  /* 0x0000140000047882 */ /* 0x000fe20000000000 */
[----:B-1----:R-:W-:-:S13]  /*0160*/  ISETP.NE.AND P0, PT, R8, 0x4, PT ;  /* 0x000000040800780c */ /* 0x002fda0003f05270 */
.L_x_58:
[----:B-1----:R-:W-:Y:S01]  /*0170*/  IADD3 R9, PT, PT, R3, 0x168, RZ ;  /* 0x0000016803097810 */ /* 0x002fe20007ffe0ff */
[----:B------:R-:W-:Y:S01]  /*0180*/  BSSY.RECONVERGENT B0, `(.L_x_33) ;  /* 0x0000010000007945 */ /* 0x000fe20003800200 */
[----:B------:R-:W-:-:S03]  /*0190*/  IADD3 R17, PT, PT, R4, -0x1400, RZ ;  /* 0xffffec0004117810 */ /* 0x000fc60007ffe0ff */
[----:B------:R-:W-:-:S05]  /*01a0*/  IMAD R0, R9, R9, R2 ;  /* 0x0000000909007224 */ /* 0x000fca00078e0202 */
[----:B------:R-:W-:-:S04]  /*01b0*/  I2FP.F32.U32 R0, R0 ;  /* 0x0000000000007245 */ /* 0x000fc80000201000 */
[----:B------:R-:W-:Y:S01]  /*01c0*/  IADD3 R9, PT, PT, R0, -0xd000000, RZ ;  /* 0xf300000000097810 */ /* 0x000fe20007ffe0ff */
[----:B------:R1:W2:Y:S03]  /*01d0*/  MUFU.RSQ R11, R0 ;  /* 0x00000000000b7308 */ /* 0x0002a60000001400 */
[----:B------:R-:W-:-:S13]  /*01e0*/  ISETP.GT.U32.AND P1, PT, R9, 0x727fffff, PT ;  /* 0x727fffff0900780c */ /* 0x000fda0003f24070 */
[----:B-1----:R-:W-:Y:S05]  /*01f0*/  @!P1 BRA `(.L_x_34) ;  /* 0x0000000000109947 */ /* 0x002fea0003800000 */
[----:B------:R-:W-:-:S07]  /*0200*/  MOV R10, 0x220 ;  /* 0x00000220000a7802 */ /* 0x000fce0000000f00 */
[----:B0-2---:R-:W-:Y:S05]  /*0210*/  CALL.REL.NOINC `($__internal_1_$__cuda_sm20_sqrt_rn_f32_slowpath) ;  /* 0x0000000c00647944 */ /* 0x005fea0003c00000 */
[----:B------:R-:W-:Y:S01]  /*0220*/  MOV R9, R12 ;  /* 0x0000000c00097202 */ /* 0x000fe20000000f00 */
[----:B------:R-:W-:Y:S06]  /*0230*/  BRA `(.L_x_35) ;  /* 0x0000000000107947 */ /* 0x000fec0003800000 */
.L_x_34:
[----:B--2---:R-:W-:Y:S01]  /*0240*/  FMUL.FTZ R9, R0, R11 ;  /* 0x0000000b00097220 */ /* 0x004fe20000410000 */
[----:B------:R-:W-:-:S03]  /*0250*/  FMUL.FTZ R11, R11, 0.5 ;  /* 0x3f0000000b0b7820 */ /* 0x000fc60000410000 */
[----:B------:R-:W-:-:S04]  /*0260*/  FFMA R10, -R9, R9, R0 ;  /* 0x00000009090a7223 */ /* 0x000fc80000000100 */
[----:B------:R-:W-:-:S07]  /*0270*/  FFMA R9, R10, R11, R9 ;  /* 0x0000000b0a097223 */ /* 0x000fce0000000009 */
.L_x_35:
[----:B0-----:R-:W-:Y:S05]  /*0280*/  BSYNC.RECONVERGENT B0 ;  /* 0x0000000000007941 */ /* 0x001fea0003800200 */
.L_x_33:
[----:B------:R-:W-:-:S04]  /*0290*/  IADD3 R10, P1, PT, R17, UR8, RZ ;  /* 0x00000008110a7c10 */ /* 0x000fc8000ff3e0ff */
[----:B------:R-:W-:-:S05]  /*02a0*/  IADD3.X R11, PT, PT, RZ, UR9, RZ, P1, !PT ;  /* 0x00000009ff0b7c10 */ /* 0x000fca0008ffe4ff */
[----:B------:R-:W2:Y:S01]  /*02b0*/  LDG.E.U8 R12, desc[UR6][R10.64] ;  /* 0x000000060a0c7981 */ /* 0x000ea2000c1e1100 */
[----:B------:R-:W-:Y:S01]  /*02c0*/  FMUL R9, R9, 0.00029717301367782056332 ;  /* 0x399bcde309097820 */ /* 0x000fe20000400000 */
[----:B------:R-:W-:Y:S01]  /*02d0*/  VIADD R13, R3, 0x167 ;  /* 0x00000167030d7836 */ /* 0x000fe20000000000 */
[----:B------:R-:W-:Y:S01]  /*02e0*/  BSSY.RECONVERGENT B0, `(.L_x_36) ;  /* 0x0000016000007945 */ /* 0x000fe20003800200 */
[----:B------:R-:W-:Y:S01]  /*02f0*/  IADD3 R17, PT, PT, R4, -0xf00, RZ ;  /* 0xfffff10004117810 */ /* 0x000fe20007ffe0ff */
[----:B------:R-:W-:Y:S01]  /*0300*/  FFMA R9, R0, 1.0749946568466839381e-06, -R9 ;  /* 0x3590488900097823 */ /* 0x000fe20000000809 */
[----:B------:R-:W-:-:S03]  /*0310*/  IMAD R0, R13, R13, R2 ;  /* 0x0000000d0d007224 */ /* 0x000fc600078e0202 */
[----:B------:R-:W-:Y:S02]  /*0320*/  FADD R9, R9, 1.0182095766067504883 ;  /* 0x3f8254b109097421 */ /* 0x000fe40000000000 */
[----:B------:R-:W-:-:S04]  /*0330*/  I2FP.F32.U32 R0, R0 ;  /* 0x0000000000007245 */ /* 0x000fc80000201000 */
[----:B------:R-:W-:Y:S01]  /*0340*/  MUFU.RSQ R13, R0 ;  /* 0x00000000000d7308 */ /* 0x000fe20000001400 */
[----:B--2---:R-:W-:-:S05]  /*0350*/  I2FP.F32.U32 R12, R12 ;  /* 0x0000000c000c7245 */ /* 0x004fca0000201000 */
[----:B------:R-:W-:Y:S01]  /*0360*/  FMUL R9, R9, R12 ;  /* 0x0000000c09097220 */ /* 0x000fe20000400000 */
[----:B------:R-:W-:-:S04]  /*0370*/  IADD3 R12, PT, PT, R0, -0xd000000, RZ ;  /* 0xf3000000000c7810 */ /* 0x000fc80007ffe0ff */
[----:B------:R-:W-:Y:S01]  /*0380*/  ISETP.GT.U32.AND P1, PT, R12, 0x727fffff, PT ;  /* 0x727fffff0c00780c */ /* 0x000fe20003f24070 */
[----:B------:R-:W0:Y:S02]  /*0390*/  F2I.U32.TRUNC.NTZ R9, R9 ;  /* 0x0000000900097305 */ /* 0x000e24000020f000 */
[----:B0-----:R0:W-:Y:S10]  /*03a0*/  STG.E.U8 desc[UR6][R10.64], R9 ;  /* 0x000000090a007986 */ /* 0x0011f4000c101106 */
[----:B------:R-:W-:Y:S05]  /*03b0*/  @!P1 BRA `(.L_x_37) ;  /* 0x0000000000109947 */ /* 0x000fea0003800000 */
[----:B0-----:R-:W-:-:S07]  /*03c0*/  MOV R10, 0x3e0 ;  /* 0x000003e0000a7802 */ /* 0x001fce0000000f00 */
[----:B------:R-:W-:Y:S05]  /*03d0*/  CALL.REL.NOINC `($__internal_1_$__cuda_sm20_sqrt_rn_f32_slowpath) ;  /* 0x0000000800f47944 */ /* 0x000fea0003c00000 */
[----:B------:R-:W-:Y:S01]  /*03e0*/  MOV R9, R12 ;  /* 0x0000000c00097202 */ /* 0x000fe20000000f00 */
[----:B------:R-:W-:Y:S06]  /*03f0*/  BRA `(.L_x_38) ;  /* 0x0000000000107947 */ /* 0x000fec0003800000 */
.L_x_37:
[----:B0-----:R-:W-:Y:S01]  /*0400*/  FMUL.FTZ R9, R0, R13 ;  /* 0x0000000d00097220 */ /* 0x001fe20000410000 */
[----:B------:R-:W-:-:S03]  /*0410*/  FMUL.FTZ R11, R13, 0.5 ;  /* 0x3f0000000d0b7820 */ /* 0x000fc60000410000 */
[----:B------:R-:W-:-:S04]  /*0420*/  FFMA R10, -R9, R9, R0 ;  /* 0x00000009090a7223 */ /* 0x000fc80000000100 */
[----:B------:R-:W-:-:S07]  /*0430*/  FFMA R9, R10, R11, R9 ;  /* 0x0000000b0a097223 */ /* 0x000fce0000000009 */
.L_x_38:
[----:B------:R-:W-:Y:S05]  /*0440*/  BSYNC.RECONVERGENT B0 ;  /* 0x0000000000007941 */ /* 0x000fea0003800200 */
.L_x_36:
[----:B------:R-:W-:-:S04]  /*0450*/  IADD3 R10, P1, PT, R17, UR8, RZ ;  /* 0x00000008110a7c10 */ /* 0x000fc8000ff3e0ff */
[----:B------:R-:W-:-:S05]  /*0460*/  IADD3.X R11, PT, PT, RZ, UR9, RZ, P1, !PT ;  /* 0x00000009ff0b7c10 */ /* 0x000fca0008ffe4ff */
[----:B------:R-:W2:Y:S01]  /*0470*/  LDG.E.U8 R12, desc[UR6][R10.64] ;  /* 0x000000060a0c7981 */ /* 0x000ea2000c1e1100 */
[----:B------:R-:W-:Y:S01]  /*0480*/  FMUL R9, R9, 0.00029717301367782056332 ;  /* 0x399bcde309097820 */ /* 0x000fe20000400000 */
[----:B------:R-:W-:Y:S01]  /*0490*/  IADD3 R13, PT, PT, R3, 0x166, RZ ;  /* 0x00000166030d7810 */ /* 0x000fe20007ffe0ff */
[----:B------:R-:W-:Y:S01]  /*04a0*/  BSSY.RECONVERGENT B0, `(.L_x_39) ;  /* 0x0000016000007945 */ /* 0x000fe20003800200 */
[----:B------:R-:W-:Y:S01]  /*04b0*/  IADD3 R17, PT, PT, R4, -0xa00, RZ ;  /* 0xfffff60004117810 */ /* 0x000fe20007ffe0ff */
[----:B------:R-:W-:Y:S02]  /*04c0*/  FFMA R9, R0, 1.0749946568466839381e-06, -R9 ;  /* 0x3590488900097823 */ /* 0x000fe40000000809 */
[----:B------:R-:W-:Y:S02]  /*04d0*/  IMAD R0, R13, R13, R2 ;  /* 0x0000000d0d007224 */ /* 0x000fe400078e0202 */
[----:B------:R-:W-:-:S03]  /*04e0*/  FADD R9, R9, 1.0182095766067504883 ;  /* 0x3f8254b109097421 */ /* 0x000fc60000000000 */
        /* <DEDUP_REMOVED lines=13> */
.L_x_40:
[----:B0-----:R-:W-:Y:S01]  /*05c0*/  FMUL.FTZ R9, R0, R13 ;  /* 0x0000000d00097220 */ /* 0x001fe20000410000 */
[----:B------:R-:W-:-:S03]  /*05d0*/  FMUL.FTZ R11, R13, 0.5 ;  /* 0x3f0000000d0b7820 */ /* 0x000fc60000410000 */
[----:B------:R-:W-:-:S04]  /*05e0*/  FFMA R10, -R9, R9, R0 ;  /* 0x00000009090a7223 */ /* 0x000fc80000000100 */
[----:B------:R-:W-:-:S07]  /*05f0*/  FFMA R9, R10, R11, R9 ;  /* 0x0000000b0a097223 */ /* 0x000fce0000000009 */
.L_x_41:
[----:B------:R-:W-:Y:S05]  /*0600*/  BSYNC.RECONVERGENT B0 ;  /* 0x0000000000007941 */ /* 0x000fea0003800200 */
.L_x_39:
[----:B------:R-:W-:-:S05]  /*0610*/  IADD3 R10, P1, PT, R17, UR8, RZ ;  /* 0x00000008110a7c10 */ /* 0x000fca000ff3e0ff */
[----:B------:R-:W-:-:S05]  /*0620*/  IMAD.X R11, RZ, RZ, UR9, P1 ;  /* 0x00000009ff0b7e24 */ /* 0x000fca00088e06ff */
        /* <DEDUP_REMOVED lines=21> */
.L_x_43:
[----:B0-----:R-:W-:Y:S01]  /*0780*/  FMUL.FTZ R9, R0, R13 ;  /* 0x0000000d00097220 */ /* 0x001fe20000410000 */
[----:B------:R-:W-:-:S03]  /*0790*/  FMUL.FTZ R11, R13, 0.5 ;  /* 0x3f0000000d0b7820 */ /* 0x000fc60000410000 */
[----:B------:R-:W-:-:S04]  /*07a0*/  FFMA R10, -R9, R9, R0 ;  /* 0x00000009090a7223 */ /* 0x000fc80000000100 */
[----:B------:R-:W-:-:S07]  /*07b0*/  FFMA R9, R10, R11, R9 ;  /* 0x0000000b0a097223 */ /* 0x000fce0000000009 */
.L_x_44:
[----:B------:R-:W-:Y:S05]  /*07c0*/  BSYNC.RECONVERGENT B0 ;  /* 0x0000000000007941 */ /* 0x000fea0003800200 */
.L_x_42:
[----:B------:R-:W-:-:S04]  /*07d0*/  IADD3 R10, P1, PT, R17, UR8, RZ ;  /* 0x00000008110a7c10 */ /* 0x000fc8000ff3e0ff */
[----:B------:R-:W-:-:S05]  /*07e0*/  IADD3.X R11, PT, PT, RZ, UR9, RZ, P1, !PT ;  /* 0x00000009ff0b7c10 */ /* 0x000fca0008ffe4ff */
[----:B------:R-:W2:Y:S01]  /*07f0*/  LDG.E.U8 R12, desc[UR6][R10.64] ;  /* 0x000000060a0c7981 */ /* 0x000ea2000c1e1100 */
[----:B------:R-:W-:Y:S01]  /*0800*/  FMUL R9, R9, 0.00029717301367782056332 ;  /* 0x399bcde309097820 */ /* 0x000fe20000400000 */
[----:B------:R-:W-:Y:S03]  /*0810*/  BSSY.RECONVERGENT B0, `(.L_x_45) ;  /* 0x0000016000007945 */ /* 0x000fe60003800200 */
[----:B------:R-:W-:-:S04]  /*0820*/  FFMA R9, R0, 1.0749946568466839381e-06, -R9 ;  /* 0x3590488900097823 */ /* 0x000fc80000000809 */
[----:B------:R-:W-:Y:S01]  /*0830*/  FADD R9, R9, 1.0182095766067504883 ;  /* 0x3f8254b109097421 */ /* 0x000fe20000000000 */
[----:B--2---:R-:W-:-:S05]  /*0840*/  I2FP.F32.U32 R12, R12 ;  /* 0x0000000c000c7245 */ /* 0x004fca0000201000 */
[----:B------:R-:W-:Y:S01]  /*0850*/  FMUL R12, R9, R12 ;  /* 0x0000000c090c7220 */ /* 0x000fe20000400000 */
[----:B------:R-:W-:-:S03]  /*0860*/  IADD3 R9, PT, PT, R3, 0x164, RZ ;  /* 0x0000016403097810 */ /* 0x000fc60007ffe0ff */
[----:B------:R-:W0:Y:S02]  /*0870*/  F2I.U32.TRUNC.NTZ R13, R12 ;  /* 0x0000000c000d7305 */ /* 0x000e24000020f000 */
[----:B------:R-:W-:-:S05]  /*0880*/  IMAD R0, R9, R9, R2 ;  /* 0x0000000909007224 */ /* 0x000fca00078e0202 */
[----:B------:R-:W-:-:S04]  /*0890*/  I2FP.F32.U32 R0, R0 ;  /* 0x0000000000007245 */ /* 0x000fc80000201000 */
[----:B------:R-:W-:Y:S01]  /*08a0*/  IADD3 R9, PT, PT, R0, -0xd000000, RZ ;  /* 0xf300000000097810 */ /* 0x000fe20007ffe0ff */
[----:B------:R1:W2:Y:S01]  /*08b0*/  MUFU.RSQ R15, R0 ;  /* 0x00000000000f7308 */ /* 0x0002a20000001400 */
[----:B0-----:R1:W-:Y:S02]  /*08c0*/  STG.E.U8 desc[UR6][R10.64], R13 ;  /* 0x0000000d0a007986 */ /* 0x0013e4000c101106 */
[----:B------:R-:W-:Y:S02]  /*08d0*/  ISETP.GT.U32.AND P1, PT, R9, 0x727fffff, PT ;  /* 0x727fffff0900780c */ /* 0x000fe40003f24070 */
[----:B------:R-:W-:-:S11]  /*08e0*/  IADD3 R9, PT, PT, R4, 0xf00, RZ ;  /* 0x00000f0004097810 */ /* 0x000fd60007ffe0ff */
[----:B-12---:R-:W-:Y:S05]  /*08f0*/  @!P1 BRA `(.L_x_46) ;  /* 0x00000000000c9947 */ /* 0x006fea0003800000 */
[----:B------:R-:W-:-:S07]  /*0900*/  MOV R10, 0x920 ;  /* 0x00000920000a7802 */ /* 0x000fce0000000f00 */
[----:B------:R-:W-:Y:S05]  /*0910*/  CALL.REL.NOINC `($__internal_1_$__cuda_sm20_sqrt_rn_f32_slowpath) ;  /* 0x0000000400a47944 */ /* 0x000fea0003c00000 */
[----:B------:R-:W-:Y:S05]  /*0920*/  BRA `(.L_x_47) ;  /* 0x0000000000107947 */ /* 0x000fea0003800000 */
.L_x_46:
[----:B------:R-:W-:Y:S01]  /*0930*/  FMUL.FTZ R11, R0, R15 ;  /* 0x0000000f000b7220 */ /* 0x000fe20000410000 */
[----:B------:R-:W-:-:S03]  /*0940*/  FMUL.FTZ R10, R15, 0.5 ;  /* 0x3f0000000f0a7820 */ /* 0x000fc60000410000 */
[----:B------:R-:W-:-:S04]  /*0950*/  FFMA R12, -R11, R11, R0 ;  /* 0x0000000b0b0c7223 */ /* 0x000fc80000000100 */
[----:B------:R-:W-:-:S07]  /*0960*/  FFMA R12, R12, R10, R11 ;  /* 0x0000000a0c0c7223 */ /* 0x000fce000000000b */
.L_x_47:
[----:B------:R-:W-:Y:S05]  /*0970*/  BSYNC.RECONVERGENT B0 ;  /* 0x0000000000007941 */ /* 0x000fea0003800200 */
.L_x_45:
[----:B------:R-:W-:-:S05]  /*0980*/  IADD3 R10, P1, PT, R4, UR8, RZ ;  /* 0x00000008040a7c10 */ /* 0x000fca000ff3e0ff */
[----:B------:R-:W-:-:S05]  /*0990*/  IMAD.X R11, RZ, RZ, UR9, P1 ;  /* 0x00000009ff0b7e24 */ /* 0x000fca00088e06ff */
[----:B------:R-:W2:Y:S01]  /*09a0*/  LDG.E.U8 R14, desc[UR6][R10.64] ;  /* 0x000000060a0e7981 */ /* 0x000ea2000c1e1100 */
[----:B------:R-:W-:Y:S01]  /*09b0*/  FMUL R13, R12, 0.00029717301367782056332 ;  /* 0x399bcde30c0d7820 */ /* 0x000fe20000400000 */
[----:B------:R-:W-:Y:S01]  /*09c0*/  IADD3 R15, PT, PT, R3, 0x163, RZ ;  /* 0x00000163030f7810 */ /* 0x000fe20007ffe0ff */
[----:B------:R-:W-:Y:S01]  /*09d0*/  BSSY.RECONVERGENT B0, `(.L_x_48) ;  /* 0x0000015000007945 */ /* 0x000fe20003800200 */
[----:B------:R-:W-:Y:S01]  /*09e0*/  IADD3 R17, PT, PT, R4, 0x500, RZ ;  /* 0x0000050004117810 */ /* 0x000fe20007ffe0ff */
[----:B------:R-:W-:Y:S02]  /*09f0*/  FFMA R13, R0, 1.0749946568466839381e-06, -R13 ;  /* 0x35904889000d7823 */ /* 0x000fe4000000080d */
[----:B------:R-:W-:Y:S02]  /*0a00*/  IMAD R0, R15, R15, R2 ;  /* 0x0000000f0f007224 */ /* 0x000fe400078e0202 */
[----:B------:R-:W-:-:S03]  /*0a10*/  FADD R13, R13, 1.0182095766067504883 ;  /* 0x3f8254b10d0d7421 */ /* 0x000fc60000000000 */
[----:B------:R-:W-:-:S04]  /*0a20*/  I2FP.F32.U32 R0, R0 ;  /* 0x0000000000007245 */ /* 0x000fc80000201000 */
[----:B------:R-:W-:Y:S01]  /*0a30*/  IADD3 R12, PT, PT, R0, -0xd000000, RZ ;  /* 0xf3000000000c7810 */ /* 0x000fe20007ffe0ff */
[----:B------:R-:W-:Y:S03]  /*0a40*/  MUFU.RSQ R15, R0 ;  /* 0x00000000000f7308 */ /* 0x000fe60000001400 */
[----:B------:R-:W-:Y:S02]  /*0a50*/  ISETP.GT.U32.AND P1, PT, R12, 0x727fffff, PT ;  /* 0x727fffff0c00780c */ /* 0x000fe40003f24070 */
[----:B--2---:R-:W-:-:S05]  /*0a60*/  I2FP.F32.U32 R14, R14 ;  /* 0x0000000e000e7245 */ /* 0x004fca0000201000 */
[----:B------:R-:W-:-:S06]  /*0a70*/  FMUL R13, R13, R14 ;  /* 0x0000000e0d0d7220 */ /* 0x000fcc0000400000 */
[----:B------:R-:W0:Y:S02]  /*0a80*/  F2I.U32.TRUNC.NTZ R13, R13 ;  /* 0x0000000d000d7305 */ /* 0x000e24000020f000 */
[----:B0-----:R0:W-:Y:S01]  /*0a90*/  STG.E.U8 desc[UR6][R10.64], R13 ;  /* 0x0000000d0a007986 */ /* 0x0011e2000c101106 */
[----:B------:R-:W-:Y:S05]  /*0aa0*/  @!P1 BRA `(.L_x_49) ;  /* 0x00000000000c9947 */ /* 0x000fea0003800000 */
[----:B0-----:R-:W-:-:S07]  /*0ab0*/  MOV R10, 0xad0 ;  /* 0x00000ad0000a7802 */ /* 0x001fce0000000f00 */
[----:B------:R-:W-:Y:S05]  /*0ac0*/  CALL.REL.NOINC `($__internal_1_$__cuda_sm20_sqrt_rn_f32_slowpath) ;  /* 0x0000000400387944 */ /* 0x000fea0003c00000 */
[----:B------:R-:W-:Y:S05]  /*0ad0*/  BRA `(.L_x_50) ;  /* 0x0000000000107947 */ /* 0x000fea0003800000 */
.L_x_49:
[----:B0-----:R-:W-:Y:S01]  /*0ae0*/  FMUL.FTZ R11, R0, R15 ;  /* 0x0000000f000b7220 */ /* 0x001fe20000410000 */
[----:B------:R-:W-:-:S03]  /*0af0*/  FMUL.FTZ R10, R15, 0.5 ;  /* 0x3f0000000f0a7820 */ /* 0x000fc60000410000 */
[----:B------:R-:W-:-:S04]  /*0b00*/  FFMA R12, -R11, R11, R0 ;  /* 0x0000000b0b0c7223 */ /* 0x000fc80000000100 */
[----:B------:R-:W-:-:S07]  /*0b10*/  FFMA R12, R12, R10, R11 ;  /* 0x0000000a0c0c7223 */ /* 0x000fce000000000b */
.L_x_50:
[----:B------:R-:W-:Y:S05]  /*0b20*/  BSYNC.RECONVERGENT B0 ;  /* 0x0000000000007941 */ /* 0x000fea0003800200 */
.L_x_48:
[----:B------:R-:W-:-:S04]  /*0b30*/  IADD3 R10, P1, PT, R17, UR8, RZ ;  /* 0x00000008110a7c10 */ /* 0x000fc8000ff3e0ff */
[----:B------:R-:W-:-:S05]  /*0b40*/  IADD3.X R11, PT, PT, RZ, UR9, RZ, P1, !PT ;  /* 0x00000009ff0b7c10 */ /* 0x000fca0008ffe4ff */
        /* <DEDUP_REMOVED lines=20> */
.L_x_52:
[----:B0-----:R-:W-:Y:S01]  /*0c90*/  FMUL.FTZ R11, R0, R15 ;  /* 0x0000000f000b7220 */ /* 0x001fe20000410000 */
[----:B------:R-:W-:-:S03]  /*0ca0*/  FMUL.FTZ R10, R15, 0.5 ;  /* 0x3f0000000f0a7820 */ /* 0x000fc60000410000 */
[----:B------:R-:W-:-:S04]  /*0cb0*/  FFMA R12, -R11, R11, R0 ;  /* 0x0000000b0b0c7223 */ /* 0x000fc80000000100 */
[----:B------:R-:W-:-:S07]  /*0cc0*/  FFMA R12, R12, R10, R11 ;  /* 0x0000000a0c0c7223 */ /* 0x000fce000000000b */
.L_x_53:
[----:B------:R-:W-:Y:S05]  /*0cd0*/  BSYNC.RECONVERGENT B0 ;  /* 0x0000000000007941 */ /* 0x000fea0003800200 */
.L_x_51:
[----:B------:R-:W-:-:S04]  /*0ce0*/  IADD3 R10, P1, PT, R17, UR8, RZ ;  /* 0x00000008110a7c10 */ /* 0x000fc8000ff3e0ff */
[----:B------:R-:W-:-:S05]  /*0cf0*/  IADD3.X R11, PT, PT, RZ, UR9, RZ, P1, !PT ;  /* 0x00000009ff0b7c10 */ /* 0x000fca0008ffe4ff */
[----:B------:R-:W2:Y:S01]  /*0d00*/  LDG.E.U8 R14, desc[UR6][R10.64] ;  /* 0x000000060a0e7981 */ /* 0x000ea2000c1e1100 */
[----:B------:R-:W-:Y:S01]  /*0d10*/  FMUL R13, R12, 0.00029717301367782056332 ;  /* 0x399bcde30c0d7820 */ /* 0x000fe20000400000 */
[----:B------:R-:W-:Y:S01]  /*0d20*/  VIADD R15, R3, 0x161 ;  /* 0x00000161030f7836 */ /* 0x000fe20000000000 */
[----:B------:R-:W-:Y:S02]  /*0d30*/  BSSY.RECONVERGENT B0, `(.L_x_54) ;  /* 0x0000016000007945 */ /* 0x000fe40003800200 */
[----:B------:R-:W-:Y:S01]  /*0d40*/  FFMA R13, R0, 1.0749946568466839381e-06, -R13 ;  /* 0x35904889000d7823 */ /* 0x000fe2000000080d */
[----:B------:R-:W-:-:S03]  /*0d50*/  IMAD R0, R15, R15, R2 ;  /* 0x0000000f0f007224 */ /* 0x000fc600078e0202 */
[----:B------:R-:W-:Y:S02]  /*0d60*/  FADD R13, R13, 1.0182095766067504883 ;  /* 0x3f8254b10d0d7421 */ /* 0x000fe40000000000 */
        /* <DEDUP_REMOVED lines=9> */
[----:B------:R-:W-:Y:S01]  /*0e00*/  BSSY.RECONVERGENT B1, `(.L_x_56) ;  /* 0x0000003000017945 */ /* 0x000fe20003800200 */
[----:B0-----:R-:W-:-:S07]  /*0e10*/  MOV R10, 0xe30 ;  /* 0x00000e30000a7802 */ /* 0x001fce0000000f00 */
[----:B------:R-:W-:Y:S05]  /*0e20*/  CALL.REL.NOINC `($__internal_1_$__cuda_sm20_sqrt_rn_f32_slowpath) ;  /* 0x0000000000607944 */ /* 0x000fea0003c00000 */
[----:B------:R-:W-:Y:S05]  /*0e30*/  BSYNC.RECONVERGENT B1 ;  /* 0x0000000000017941 */ /* 0x000fea0003800200 */
.L_x_56:
[----:B------:R-:W-:Y:S05]  /*0e40*/  BRA `(.L_x_57) ;  /* 0x0000000000107947 */ /* 0x000fea0003800000 */
.L_x_55:
[----:B0-----:R-:W-:Y:S01]  /*0e50*/  FMUL.FTZ R11, R0, R15 ;  /* 0x0000000f000b7220 */ /* 0x001fe20000410000 */
[----:B------:R-:W-:-:S03]  /*0e60*/  FMUL.FTZ R10, R15, 0.5 ;  /* 0x3f0000000f0a7820 */ /* 0x000fc60000410000 */
[----:B------:R-:W-:-:S04]  /*0e70*/  FFMA R12, -R11, R11, R0 ;  /* 0x0000000b0b0c7223 */ /* 0x000fc80000000100 */
[----:B------:R-:W-:-:S07]  /*0e80*/  FFMA R12, R12, R10, R11 ;  /* 0x0000000a0c0c7223 */ /* 0x000fce000000000b */
.L_x_57:
[----:B------:R-:W-:Y:S05]  /*0e90*/  BSYNC.RECONVERGENT B0 ;  /* 0x0000000000007941 */ /* 0x000fea0003800200 */
.L_x_54:
[----:B------:R-:W-:-:S04]  /*0ea0*/  IADD3 R10, P1, PT, R9, UR8, RZ ;  /* 0x00000008090a7c10 */ /* 0x000fc8000ff3e0ff */
[----:B------:R-:W-:-:S05]  /*0eb0*/  IADD3.X R11, PT, PT, RZ, UR9, RZ, P1, !PT ;  /* 0x00000009ff0b7c10 */ /* 0x000fca0008ffe4ff */
[----:B------:R-:W2:Y:S01]  /*0ec0*/  LDG.E.U8 R13, desc[UR6][R10.64] ;  /* 0x000000060a0d7981 */ /* 0x000ea2000c1e1100 */
[----:B------:R-:W-:Y:S01]  /*0ed0*/  FMUL R9, R12, 0.00029717301367782056332 ;  /* 0x399bcde30c097820 */ /* 0x000fe20000400000 */
[----:B------:R-:W-:Y:S01]  /*0ee0*/  UIADD3 UR4, UPT, UPT, UR4, 0x2800, URZ ;  /* 0x0000280004047890 */ /* 0x000fe2000fffe0ff */
[----:B------:R-:W-:Y:S02]  /*0ef0*/  IADD3 R3, PT, PT, R3, -0x8, RZ ;  /* 0xfffffff803037810 */ /* 0x000fe40007ffe0ff */
[----:B------:R-:W-:Y:S01]  /*0f00*/  FFMA R9, R0, 1.0749946568466839381e-06, -R9 ;  /* 0x3590488900097823 */ /* 0x000fe20000000809 */
[----:B------:R-:W-:Y:S01]  /*0f10*/  UISETP.NE.AND UP0, UPT, UR4, 0x26c00, UPT ;  /* 0x00026c000400788c */ /* 0x000fe2000bf05270 */
[----:B------:R-:W-:Y:S02]  /*0f20*/  IADD3 R4, PT, PT, R4, 0x2800, RZ ;  /* 0x0000280004047810 */ /* 0x000fe40007ffe0ff */
[----:B------:R-:W-:Y:S01]  /*0f30*/  FADD R9, R9, 1.0182095766067504883 ;  /* 0x3f8254b109097421 */ /* 0x000fe20000000000 */
[----:B--2---:R-:W-:-:S05]  /*0f40*/  I2FP.F32.U32 R0, R13 ;  /* 0x0000000d00007245 */ /* 0x004fca0000201000 */
[----:B------:R-:W-:-:S04]  /*0f50*/  FMUL R0, R9, R0 ;  /* 0x0000000009007220 */ /* 0x000fc80000400000 */
[----:B------:R-:W0:Y:S02]  /*0f60*/  F2I.U32.TRUNC.NTZ R9, R0 ;  /* 0x0000000000097305 */ /* 0x000e24000020f000 */
[----:B0-----:R1:W-:Y:S01]  /*0f70*/  STG.E.U8 desc[UR6][R10.64], R9 ;  /* 0x000000090a007986 */ /* 0x0013e2000c101106 */
[----:B------:R-:W-:Y:S05]  /*0f80*/  BRA.U UP0, `(.L_x_58) ;  /* 0xfffffff100787547 */ /* 0x000fea000b83ffff */
[----:B------:R-:W-:Y:S05]  /*0f90*/  @P0 BRA `(.L_x_59) ;  /* 0xfffffff000540947 */ /* 0x000fea000383ffff */
[----:B------:R-:W-:Y:S05]  /*0fa0*/  EXIT ;  /* 0x000000000000794d */ /* 0x000fea0003800000 */
        .weak           $__internal_1_$__cuda_sm20_sqrt_rn_f32_slowpath
        .type           $__internal_1_$__cuda_sm20_sqrt_rn_f32_slowpath,@function
        .size           $__internal_1_$__cuda_sm20_sqrt_rn_f32_slowpath,(.L_x_63 - $__internal_1_$__cuda_sm20_sqrt_rn_f32_slowpath)
$__internal_1_$__cuda_sm20_sqrt_rn_f32_slowpath:
        /* <DEDUP_REMOVED lines=13> */
[----:B------:R-:W-:Y:S01]  /*1080*/  @P1 FMUL.FTZ R12, R13, 0.5 ;  /* 0x3f0000000d0c1820 */ /* 0x000fe20000410000 */
[----:B------:R-:W-:Y:S02]  /*1090*/  @!P1 MOV R13, R0 ;  /* 0x00000000000d9202 */ /* 0x000fe40000000f00 */
[----:B------:R-:W-:-:S04]  /*10a0*/  @P1 FADD.FTZ R15, -R11, -RZ ;  /* 0x800000ff0b0f1221 */ /* 0x000fc80000010100 */
[----:B------:R-:W-:-:S04]  /*10b0*/  @P1 FFMA R16, R11, R15, R14 ;  /* 0x0000000f0b101223 */ /* 0x000fc8000000000e */
[----:B------:R-:W-:-:S04]  /*10c0*/  @P1 FFMA R12, R16, R12, R11 ;  /* 0x0000000c100c1223 */ /* 0x000fc8000000000b */
[----:B------:R-:W-:-:S07]  /*10d0*/  @P1 FMUL.FTZ R13, R12, 2.3283064365386962891e-10 ;  /* 0x2f8000000c0d1820 */ /* 0x000fce0000410000 */
.L_x_60:
[----:B------:R-:W-:Y:S01]  /*10e0*/  HFMA2 R11, -RZ, RZ, 0, 0 ;  /* 0x00000000ff0b7431 */ /* 0x000fe200000001ff */
[----:B------:R-:W-:-:S03]  /*10f0*/  MOV R12, R13 ;  /* 0x0000000d000c7202 */ /* 0x000fc60000000f00 */
[----:B------:R-:W-:Y:S05]  /*1100*/  RET.REL.NODEC R10 `(_Z7kernel1Ph) ;  /* 0xffffffec0abc7950 */ /* 0x000fea0003c3ffff */
.L_x_61:
        /* <DEDUP_REMOVED lines=15> */
.L_x_63:


//--------------------- .nv.shared.reserved.0     --------------------------
	.section	.nv.shared.reserved.0,"aw",@nobits
	.weak		__nv_reservedSMEM_offset_0_alias
	.size		__nv_reservedSMEM_offset_0_alias, 0, 64
	.other		__nv_reservedSMEM_offset_0_alias,@"STO_CUDA_RESERVED_SHARED STV_DEFAULT"
__nv_reservedSMEM_offset_0_alias:
	.zero		0
	.zero		64


//--------------------- .nv.constant0._Z7kernel3Ph --------------------------
	.section	.nv.constant0._Z7kernel3Ph,"a",@progbits
	.sectionflags	@""
	.align	4
.nv.constant0._Z7kernel3Ph:
	.zero		904


//--------------------- .nv.constant0._Z7kernel2Ph --------------------------
	.section	.nv.constant0._Z7kernel2Ph,"a",@progbits
	.sectionflags	@""
	.align	4
.nv.constant0._Z7kernel2Ph:
	.zero		904


//--------------------- .nv.constant0._Z7kernel1Ph --------------------------
	.section	.nv.constant0._Z7kernel1Ph,"a",@progbits
	.sectionflags	@""
	.align	4
.nv.constant0._Z7kernel1Ph:
	.zero		904


//--------------------- SYMBOLS --------------------------

	.type		.nv.reservedSmem.offset0,@object
	.size		.nv.reservedSmem.offset0,0x4
